def attn_fwd(
    Q,
    K,
    V,
    Out,
    Lse,
    sm_scale,
    stride_qz,
    stride_qh,
    stride_qm,
    stride_qk,
    stride_kz,
    stride_kh,
    stride_kn,
    stride_kk,
    stride_vz,
    stride_vh,
    stride_vn,
    stride_vk,
    stride_oz,
    stride_oh,
    stride_om,
    stride_ok,
    seqlen_q,
    seqlen_k,
    BLOCK_M: tl.constexpr,
    BLOCK_N: tl.constexpr,
    HEAD_DIM: tl.constexpr,
    CAUSAL: tl.constexpr,
):
    start_m = tl.program_id(0)
    off_hz = tl.program_id(1)
    q_off = off_hz * stride_qh
    k_off = off_hz * stride_kh
    v_off = off_hz * stride_vh
    offs_m = start_m * BLOCK_M + tl.arange(0, BLOCK_M)
    offs_d = tl.arange(0, HEAD_DIM)
    offs_n = tl.arange(0, BLOCK_N)
    q_ptrs = Q + q_off + offs_m[:, None] * stride_qm + offs_d[None, :] * stride_qk
    k_ptrs = K + k_off + offs_d[:, None] * stride_kk + offs_n[None, :] * stride_kn
    v_ptrs = V + v_off + offs_n[:, None] * stride_vn + offs_d[None, :] * stride_vk
    m_i = tl.full([BLOCK_M], float("-inf"), dtype=tl.float32)
    l_i = tl.zeros([BLOCK_M], dtype=tl.float32) + 1.0
    acc = tl.zeros([BLOCK_M, HEAD_DIM], dtype=tl.float32)
    q = tl.load(q_ptrs)
    acc, l_i, m_i = _attn_fwd_inner(
        acc,
        l_i,
        m_i,
        q,
        k_ptrs,
        v_ptrs,
        sm_scale,
        stride_kn,
        stride_vn,
        start_m,
        seqlen_k,
        BLOCK_M,
        BLOCK_N,
        HEAD_DIM,
        CAUSAL,
    )
    acc = acc / l_i[:, None]
    lse = m_i + tl.math.log2(l_i) / 1.4426950408889634
    o_ptrs = (
        Out
        + off_hz * stride_oh
        + offs_m[:, None] * stride_om
        + offs_d[None, :] * stride_ok
    )
    tl.store(o_ptrs, acc.to(Out.dtype.element_ty))
    tl.store(Lse + off_hz * seqlen_q + offs_m, lse)

# config = {"BLOCK_M": 128, "BLOCK_N": 64, "HEAD_DIM": 32, "arch": "sm_100", "causal": false, "dtype": "fp8e4m3", "num_stages": 4, "num_warps": 8}
# arch = sm_100


// ===== COMPILED SASS (sm_100a) =====

	.target	sm_100a

	.elftype	@"ET_EXEC"


//--------------------- .note.nv.tkinfo           --------------------------
	.section	.note.nv.tkinfo,"",@"SHT_NOTE"
	.sectionflags	@"SHF_NOTE_NV_TKINFO"
	.tkinfo
        /*0018*/ 	.word	0x00000081
        /*0030*/ 	.string	""
        /*0030*/ 	.string	"ptxas-blackwell"
        /*0030*/ 	.string	"Cuda compilation tools, release 12.9, V12.9.86"
        /*0030*/ 	.string	"Build cuda_12.9.r12.9/compiler.36037853_0"
        /*0030*/ 	.string	"-v  -suppress-debug-info  -lineinfo  -arch sm_100a "



//--------------------- .note.nv.cuver            --------------------------
	.section	.note.nv.cuver,"",@"SHT_NOTE"
	.sectionflags	@"SHF_NOTE_NV_CUVER"
        /*0018*/ 	.short	0x0001
        /*001a*/ 	.short	0x0064
        /*001c*/ 	.short	0x0001
        /*001e*/ 	.short	0x0000
        /*0020*/ 	.short	0x0001
        /*0022*/ 	.short	0x0000


//--------------------- .nv.info                  --------------------------
	.section	.nv.info,"",@"SHT_CUDA_INFO"
	.align	4


	//----- nvinfo : EIATTR_REGCOUNT
	.align		4
        /*0000*/ 	.byte	0x04, 0x2f
        /*0002*/ 	.short	(.L_5 - .L_4)
	.align		4
.L_4:
        /*0004*/ 	.word	index@(attn_fwd)
        /*0008*/ 	.word	0x00000067


	//----- nvinfo : EIATTR_FRAME_SIZE
	.align		4
.L_5:
        /*000c*/ 	.byte	0x04, 0x11
        /*000e*/ 	.short	(.L_7 - .L_6)
	.align		4
.L_6:
        /*0010*/ 	.word	index@($__internal_2_$__cuda_sm10x_tcgen05_guardrail_trap_unallocated_columns_being_dealloced)
        /*0014*/ 	.word	0x00000000


	//----- nvinfo : EIATTR_FRAME_SIZE
	.align		4
.L_7:
        /*0018*/ 	.byte	0x04, 0x11
        /*001a*/ 	.short	(.L_9 - .L_8)
	.align		4
.L_8:
        /*001c*/ 	.word	index@($__internal_1_$__cuda_sm10x_tcgen05_guardrail_trap_phase_invalid_during_alloc)
        /*0020*/ 	.word	0x00000000


	//----- nvinfo : EIATTR_FRAME_SIZE
	.align		4
.L_9:
        /*0024*/ 	.byte	0x04, 0x11
        /*0026*/ 	.short	(.L_11 - .L_10)
	.align		4
.L_10:
        /*0028*/ 	.word	index@($__internal_0_$__cuda_sm10x_tcgen05_guardrail_trap_col_being_dealloced_not_returned_by_alloc)
        /*002c*/ 	.word	0x00000000


	//----- nvinfo : EIATTR_FRAME_SIZE
	.align		4
.L_11:
        /*0030*/ 	.byte	0x04, 0x11
        /*0032*/ 	.short	(.L_13 - .L_12)
	.align		4
.L_12:
        /*0034*/ 	.word	index@(attn_fwd)
        /*0038*/ 	.word	0x00000000


	//----- nvinfo : EIATTR_MIN_STACK_SIZE
	.align		4
.L_13:
        /*003c*/ 	.byte	0x04, 0x12
        /*003e*/ 	.short	(.L_15 - .L_14)
	.align		4
.L_14:
        /*0040*/ 	.word	index@(attn_fwd)
        /*0044*/ 	.word	0x00000000
.L_15:


//--------------------- .nv.info.attn_fwd         --------------------------
	.section	.nv.info.attn_fwd,"",@"SHT_CUDA_INFO"
	.sectionflags	@""
	.align	4


	//----- nvinfo : EIATTR_CUDA_API_VERSION
	.align		4
        /*0000*/ 	.byte	0x04, 0x37
        /*0002*/ 	.short	(.L_17 - .L_16)
.L_16:
        /*0004*/ 	.word	0x00000081


	//----- nvinfo : EIATTR_KPARAM_INFO
	.align		4
.L_17:
        /*0008*/ 	.byte	0x04, 0x17
        /*000a*/ 	.short	(.L_19 - .L_18)
.L_18:
        /*000c*/ 	.word	0x00000000
        /*0010*/ 	.short	0x0019
        /*0012*/ 	.short	0x0080
        /*0014*/ 	.byte	0x00, 0xf4, 0x21, 0x00


	//----- nvinfo : EIATTR_KPARAM_INFO
	.align		4
.L_19:
        /*0018*/ 	.byte	0x04, 0x17
        /*001a*/ 	.short	(.L_21 - .L_20)
.L_20:
        /*001c*/ 	.word	0x00000000
        /*0020*/ 	.short	0x0018
        /*0022*/ 	.short	0x0078
        /*0024*/ 	.byte	0x00, 0xf4, 0x21, 0x00


	//----- nvinfo : EIATTR_KPARAM_INFO
	.align		4
.L_21:
        /*0028*/ 	.byte	0x04, 0x17
        /*002a*/ 	.short	(.L_23 - .L_22)
.L_22:
        /*002c*/ 	.word	0x00000000
        /*0030*/ 	.short	0x0017
        /*0032*/ 	.short	0x0070
        /*0034*/ 	.byte	0x00, 0xf0, 0x11, 0x00


	//----- nvinfo : EIATTR_KPARAM_INFO
	.align		4
.L_23:
        /*0038*/ 	.byte	0x04, 0x17
        /*003a*/ 	.short	(.L_25 - .L_24)
.L_24:
        /*003c*/ 	.word	0x00000000
        /*0040*/ 	.short	0x0016
        /*0042*/ 	.short	0x006c
        /*0044*/ 	.byte	0x00, 0xf0, 0x11, 0x00


	//----- nvinfo : EIATTR_KPARAM_INFO
	.align		4
.L_25:
        /*0048*/ 	.byte	0x04, 0x17
        /*004a*/ 	.short	(.L_27 - .L_26)
.L_26:
        /*004c*/ 	.word	0x00000000
        /*0050*/ 	.short	0x0015
        /*0052*/ 	.short	0x0068
        /*0054*/ 	.byte	0x00, 0xf0, 0x11, 0x00


	//----- nvinfo : EIATTR_KPARAM_INFO
	.align		4
.L_27:
        /*0058*/ 	.byte	0x04, 0x17
        /*005a*/ 	.short	(.L_29 - .L_28)
.L_28:
        /*005c*/ 	.word	0x00000000
        /*0060*/ 	.short	0x0014
        /*0062*/ 	.short	0x0064
        /*0064*/ 	.byte	0x00, 0xf0, 0x11, 0x00


	//----- nvinfo : EIATTR_KPARAM_INFO
	.align		4
.L_29:
        /*0068*/ 	.byte	0x04, 0x17
        /*006a*/ 	.short	(.L_31 - .L_30)
.L_30:
        /*006c*/ 	.word	0x00000000
        /*0070*/ 	.short	0x0013
        /*0072*/ 	.short	0x0060
        /*0074*/ 	.byte	0x00, 0xf0, 0x11, 0x00


	//----- nvinfo : EIATTR_KPARAM_INFO
	.align		4
.L_31:
        /*0078*/ 	.byte	0x04, 0x17
        /*007a*/ 	.short	(.L_33 - .L_32)
.L_32:
        /*007c*/ 	.word	0x00000000
        /*0080*/ 	.short	0x0012
        /*0082*/ 	.short	0x005c
        /*0084*/ 	.byte	0x00, 0xf0, 0x11, 0x00


	//----- nvinfo : EIATTR_KPARAM_INFO
	.align		4
.L_33:
        /*0088*/ 	.byte	0x04, 0x17
        /*008a*/ 	.short	(.L_35 - .L_34)
.L_34:
        /*008c*/ 	.word	0x00000000
        /*0090*/ 	.short	0x0011
        /*0092*/ 	.short	0x0058
        /*0094*/ 	.byte	0x00, 0xf0, 0x11, 0x00


	//----- nvinfo : EIATTR_KPARAM_INFO
	.align		4
.L_35:
        /*0098*/ 	.byte	0x04, 0x17
        /*009a*/ 	.short	(.L_37 - .L_36)
.L_36:
        /*009c*/ 	.word	0x00000000
        /*00a0*/ 	.short	0x0010
        /*00a2*/ 	.short	0x0054
        /*00a4*/ 	.byte	0x00, 0xf0, 0x11, 0x00


	//----- nvinfo : EIATTR_KPARAM_INFO
	.align		4
.L_37:
        /*00a8*/ 	.byte	0x04, 0x17
        /*00aa*/ 	.short	(.L_39 - .L_38)
.L_38:
        /*00ac*/ 	.word	0x00000000
        /*00b0*/ 	.short	0x000f
        /*00b2*/ 	.short	0x0050
        /*00b4*/ 	.byte	0x00, 0xf0, 0x11, 0x00


	//----- nvinfo : EIATTR_KPARAM_INFO
	.align		4
.L_39:
        /*00b8*/ 	.byte	0x04, 0x17
        /*00ba*/ 	.short	(.L_41 - .L_40)
.L_40:
        /*00bc*/ 	.word	0x00000000
        /*00c0*/ 	.short	0x000e
        /*00c2*/ 	.short	0x004c
        /*00c4*/ 	.byte	0x00, 0xf0, 0x11, 0x00


	//----- nvinfo : EIATTR_KPARAM_INFO
	.align		4
.L_41:
        /*00c8*/ 	.byte	0x04, 0x17
        /*00ca*/ 	.short	(.L_43 - .L_42)
.L_42:
        /*00cc*/ 	.word	0x00000000
        /*00d0*/ 	.short	0x000d
        /*00d2*/ 	.short	0x0048
        /*00d4*/ 	.byte	0x00, 0xf0, 0x11, 0x00


	//----- nvinfo : EIATTR_KPARAM_INFO
	.align		4
.L_43:
        /*00d8*/ 	.byte	0x04, 0x17
        /*00da*/ 	.short	(.L_45 - .L_44)
.L_44:
        /*00dc*/ 	.word	0x00000000
        /*00e0*/ 	.short	0x000c
        /*00e2*/ 	.short	0x0044
        /*00e4*/ 	.byte	0x00, 0xf0, 0x11, 0x00


	//----- nvinfo : EIATTR_KPARAM_INFO
	.align		4
.L_45:
        /*00e8*/ 	.byte	0x04, 0x17
        /*00ea*/ 	.short	(.L_47 - .L_46)
.L_46:
        /*00ec*/ 	.word	0x00000000
        /*00f0*/ 	.short	0x000b
        /*00f2*/ 	.short	0x0040
        /*00f4*/ 	.byte	0x00, 0xf0, 0x11, 0x00


	//----- nvinfo : EIATTR_KPARAM_INFO
	.align		4
.L_47:
        /*00f8*/ 	.byte	0x04, 0x17
        /*00fa*/ 	.short	(.L_49 - .L_48)
.L_48:
        /*00fc*/ 	.word	0x00000000
        /*0100*/ 	.short	0x000a
        /*0102*/ 	.short	0x003c
        /*0104*/ 	.byte	0x00, 0xf0, 0x11, 0x00


	//----- nvinfo : EIATTR_KPARAM_INFO
	.align		4
.L_49:
        /*0108*/ 	.byte	0x04, 0x17
        /*010a*/ 	.short	(.L_51 - .L_50)
.L_50:
        /*010c*/ 	.word	0x00000000
        /*0110*/ 	.short	0x0009
        /*0112*/ 	.short	0x0038
        /*0114*/ 	.byte	0x00, 0xf0, 0x11, 0x00


	//----- nvinfo : EIATTR_KPARAM_INFO
	.align		4
.L_51:
        /*0118*/ 	.byte	0x04, 0x17
        /*011a*/ 	.short	(.L_53 - .L_52)
.L_52:
        /*011c*/ 	.word	0x00000000
        /*0120*/ 	.short	0x0008
        /*0122*/ 	.short	0x0034
        /*0124*/ 	.byte	0x00, 0xf0, 0x11, 0x00


	//----- nvinfo : EIATTR_KPARAM_INFO
	.align		4
.L_53:
        /*0128*/ 	.byte	0x04, 0x17
        /*012a*/ 	.short	(.L_55 - .L_54)
.L_54:
        /*012c*/ 	.word	0x00000000
        /*0130*/ 	.short	0x0007
        /*0132*/ 	.short	0x0030
        /*0134*/ 	.byte	0x00, 0xf0, 0x11, 0x00


	//----- nvinfo : EIATTR_KPARAM_INFO
	.align		4
.L_55:
        /*0138*/ 	.byte	0x04, 0x17
        /*013a*/ 	.short	(.L_57 - .L_56)
.L_56:
        /*013c*/ 	.word	0x00000000
        /*0140*/ 	.short	0x0006
        /*0142*/ 	.short	0x002c
        /*0144*/ 	.byte	0x00, 0xf0, 0x11, 0x00


	//----- nvinfo : EIATTR_KPARAM_INFO
	.align		4
.L_57:
        /*0148*/ 	.byte	0x04, 0x17
        /*014a*/ 	.short	(.L_59 - .L_58)
.L_58:
        /*014c*/ 	.word	0x00000000
        /*0150*/ 	.short	0x0005
        /*0152*/ 	.short	0x0028
        /*0154*/ 	.byte	0x00, 0xf0, 0x11, 0x00


	//----- nvinfo : EIATTR_KPARAM_INFO
	.align		4
.L_59:
        /*0158*/ 	.byte	0x04, 0x17
        /*015a*/ 	.short	(.L_61 - .L_60)
.L_60:
        /*015c*/ 	.word	0x00000000
        /*0160*/ 	.short	0x0004
        /*0162*/ 	.short	0x0020
        /*0164*/ 	.byte	0x00, 0xf4, 0x21, 0x00


	//----- nvinfo : EIATTR_KPARAM_INFO
	.align		4
.L_61:
        /*0168*/ 	.byte	0x04, 0x17
        /*016a*/ 	.short	(.L_63 - .L_62)
.L_62:
        /*016c*/ 	.word	0x00000000
        /*0170*/ 	.short	0x0003
        /*0172*/ 	.short	0x0018
        /*0174*/ 	.byte	0x00, 0xf4, 0x21, 0x00


	//----- nvinfo : EIATTR_KPARAM_INFO
	.align		4
.L_63:
        /*0178*/ 	.byte	0x04, 0x17
        /*017a*/ 	.short	(.L_65 - .L_64)
.L_64:
        /*017c*/ 	.word	0x00000000
        /*0180*/ 	.short	0x0002
        /*0182*/ 	.short	0x0010
        /*0184*/ 	.byte	0x00, 0xf4, 0x21, 0x00


	//----- nvinfo : EIATTR_KPARAM_INFO
	.align		4
.L_65:
        /*0188*/ 	.byte	0x04, 0x17
        /*018a*/ 	.short	(.L_67 - .L_66)
.L_66:
        /*018c*/ 	.word	0x00000000
        /*0190*/ 	.short	0x0001
        /*0192*/ 	.short	0x0008
        /*0194*/ 	.byte	0x00, 0xf4, 0x21, 0x00


	//----- nvinfo : EIATTR_KPARAM_INFO
	.align		4
.L_67:
        /*0198*/ 	.byte	0x04, 0x17
        /*019a*/ 	.short	(.L_69 - .L_68)
.L_68:
        /*019c*/ 	.word	0x00000000
        /*01a0*/ 	.short	0x0000
        /*01a2*/ 	.short	0x0000
        /*01a4*/ 	.byte	0x00, 0xf4, 0x21, 0x00


	//----- nvinfo : EIATTR_AT_ENTRY_FRAGMENTS
	.align		4
.L_69:
        /*01a8*/ 	.byte	0x04, 0x4f
        /*01aa*/ 	.short	(.L_71 - .L_70)


	//   ....[0]....
.L_70:
        /*01ac*/ 	.word	0x00000004


	//----- nvinfo : EIATTR_RESERVED_SMEM_USED
	.align		4
.L_71:
        /*01b0*/ 	.byte	0x01, 0x41
	.zero		2


	//----- nvinfo : EIATTR_SPARSE_MMA_MASK
	.align		4
        /*01b4*/ 	.byte	0x03, 0x50
        /*01b6*/ 	.short	0x0000


	//----- nvinfo : EIATTR_TCGEN05_1CTA_USED
	.align		4
        /*01b8*/ 	.byte	0x01, 0x51
	.zero		2


	//----- nvinfo : EIATTR_MAXREG_COUNT
	.align		4
        /*01bc*/ 	.byte	0x03, 0x1b
        /*01be*/ 	.short	0x00ff


	//----- nvinfo : EIATTR_NUM_BARRIERS
	.align		4
        /*01c0*/ 	.byte	0x02, 0x4c
        /*01c2*/ 	.byte	0x01
	.zero		1


	//----- nvinfo : EIATTR_INT_WARP_WIDE_INSTR_OFFSETS
	.align		4
        /*01c4*/ 	.byte	0x04, 0x31
        /*01c6*/ 	.short	(.L_73 - .L_72)


	//   ....[0]....
.L_72:
        /*01c8*/ 	.word	0x00000cb0


	//   ....[1]....
        /*01cc*/ 	.word	0x00000cc0


	//   ....[2]....
        /*01d0*/ 	.word	0x00000f50


	//   ....[3]....
        /*01d4*/ 	.word	0x00000fc0


	//   ....[4]....
        /*01d8*/ 	.word	0x00002b00


	//   ....[5]....
        /*01dc*/ 	.word	0x000051c0


	//   ....[6]....
        /*01e0*/ 	.word	0x00005210


	//----- nvinfo : EIATTR_COOP_GROUP_MASK_REGIDS
	.align		4
.L_73:
        /*01e4*/ 	.byte	0x04, 0x29
        /*01e6*/ 	.short	(.L_75 - .L_74)


	//   ....[0]....
.L_74:
        /*01e8*/ 	.word	0xffffffff


	//   ....[1]....
        /*01ec*/ 	.word	0xffffffff


	//   ....[2]....
        /*01f0*/ 	.word	0xffffffff


	//   ....[3]....
        /*01f4*/ 	.word	0xffffffff


	//   ....[4]....
        /*01f8*/ 	.word	0xffffffff


	//   ....[5]....
        /*01fc*/ 	.word	0xffffffff


	//   ....[6]....
        /*0200*/ 	.word	0xffffffff


	//   ....[7]....
        /*0204*/ 	.word	0xffffffff


	//----- nvinfo : EIATTR_COOP_GROUP_INSTR_OFFSETS
	.align		4
.L_75:
        /*0208*/ 	.byte	0x04, 0x28
        /*020a*/ 	.short	(.L_77 - .L_76)


	//   ....[0]....
.L_76:
        /*020c*/ 	.word	0x00000050


	//   ....[1]....
        /*0210*/ 	.word	0x00000310


	//   ....[2]....
        /*0214*/ 	.word	0x00001620


	//   ....[3]....
        /*0218*/ 	.word	0x00002410


	//   ....[4]....
        /*021c*/ 	.word	0x00003070


	//   ....[5]....
        /*0220*/ 	.word	0x00003930


	//   ....[6]....
        /*0224*/ 	.word	0x00005050


	//   ....[7]....
        /*0228*/ 	.word	0x000052c0


	//----- nvinfo : EIATTR_VRC_CTA_INIT_COUNT
	.align		4
.L_77:
        /*022c*/ 	.byte	0x02, 0x4a
        /*022e*/ 	.byte	0x80
	.zero		1


	//----- nvinfo : EIATTR_MBARRIER_INSTR_OFFSETS
	.align		4
        /*0230*/ 	.byte	0x04, 0x39
        /*0232*/ 	.short	(.L_79 - .L_78)


	//   ....[0]....
.L_78:
        /*0234*/ 	.word	0x00000e60
        /*0238*/ 	.word	0x000000ff
        /*023c*/ 	.word	0x00000000
        /*0240*/ 	.short	0x0100
        /*0242*/ 	.byte	0x0f
	.zero		1


	//   ....[1]....
        /*0244*/ 	.word	0x00000fb0
        /*0248*/ 	.word	0x000000ff
        /*024c*/ 	.word	0x00004808
        /*0250*/ 	.short	0x0100
        /*0252*/ 	.byte	0x0e
	.zero		1


	//   ....[2]....
        /*0254*/ 	.word	0x000010b0
        /*0258*/ 	.word	0x000000ff
        /*025c*/ 	.word	0x00003800
        /*0260*/ 	.short	0x0100
        /*0262*/ 	.byte	0x0e
	.zero		1


	//   ....[3]....
        /*0264*/ 	.word	0x000011f0
        /*0268*/ 	.word	0x000000ff
        /*026c*/ 	.word	0x00003800
        /*0270*/ 	.short	0x010a
        /*0272*/ 	.byte	0x0e
	.zero		1


	//   ....[4]....
        /*0274*/ 	.word	0x000012a0
        /*0278*/ 	.word	0x000000ff
        /*027c*/ 	.word	0x00003800
        /*0280*/ 	.short	0x0108
        /*0282*/ 	.byte	0x0e
	.zero		1


	//   ....[5]....
        /*0284*/ 	.word	0x00002bf0
        /*0288*/ 	.word	0x000000ff
        /*028c*/ 	.word	0x00004810
        /*0290*/ 	.short	0x0100
        /*0292*/ 	.byte	0x0e
	.zero		1


	//   ....[6]....
        /*0294*/ 	.word	0x00002ce0
        /*0298*/ 	.word	0x000000ff
        /*029c*/ 	.word	0x00004810
        /*02a0*/ 	.short	0x010a
        /*02a2*/ 	.byte	0x0e
	.zero		1


	//   ....[7]....
        /*02a4*/ 	.word	0x00002d50
        /*02a8*/ 	.word	0x000000ff
        /*02ac*/ 	.word	0x00004810
        /*02b0*/ 	.short	0x0108
        /*02b2*/ 	.byte	0x0e
	.zero		1


	//   ....[8]....
        /*02b4*/ 	.word	0x000037d0
        /*02b8*/ 	.word	0x000000ff
        /*02bc*/ 	.word	0x00000000
        /*02c0*/ 	.short	0x010a
        /*02c2*/ 	.byte	0x0f
	.zero		1


	//   ....[9]....
        /*02c4*/ 	.word	0x00004010
        /*02c8*/ 	.word	0x000000ff
        /*02cc*/ 	.word	0x00000000
        /*02d0*/ 	.short	0x010a
        /*02d2*/ 	.byte	0x0f
	.zero		1


	//   ....[10]....
        /*02d4*/ 	.word	0x00004130
        /*02d8*/ 	.word	0x000000ff
        /*02dc*/ 	.word	0x00004800
        /*02e0*/ 	.short	0x0108
        /*02e2*/ 	.byte	0x0e
	.zero		1


	//   ....[11]....
        /*02e4*/ 	.word	0x00004160
        /*02e8*/ 	.word	0x000000ff
        /*02ec*/ 	.word	0x00004808
        /*02f0*/ 	.short	0x0108
        /*02f2*/ 	.byte	0x0e
	.zero		1


	//   ....[12]....
        /*02f4*/ 	.word	0x000052e0
        /*02f8*/ 	.word	0x000000ff
        /*02fc*/ 	.word	0x00003800
        /*0300*/ 	.short	0x010a
        /*0302*/ 	.byte	0x0e
	.zero		1


	//   ....[13]....
        /*0304*/ 	.word	0x00005310
        /*0308*/ 	.word	0x000000ff
        /*030c*/ 	.word	0x00004810
        /*0310*/ 	.short	0x010a
        /*0312*/ 	.byte	0x0e
	.zero		1


	//   ....[14]....
        /*0314*/ 	.word	0x00005340
        /*0318*/ 	.word	0x000000ff
        /*031c*/ 	.word	0x00000000
        /*0320*/ 	.short	0x010a
        /*0322*/ 	.byte	0x0f
	.zero		1


	//   ....[15]....
        /*0324*/ 	.word	0x00005370
        /*0328*/ 	.word	0x000000ff
        /*032c*/ 	.word	0x00000000
        /*0330*/ 	.short	0x010a
        /*0332*/ 	.byte	0x0f
	.zero		1


	//----- nvinfo : EIATTR_NUM_MBARRIERS
	.align		4
.L_79:
        /*0334*/ 	.byte	0x03, 0x38
        /*0336*/ 	.short	0xffff


	//----- nvinfo : EIATTR_EXIT_INSTR_OFFSETS
	.align		4
        /*0338*/ 	.byte	0x04, 0x1c
        /*033a*/ 	.short	(.L_81 - .L_80)


	//   ....[0]....
.L_80:
        /*033c*/ 	.word	0x000052d0


	//----- nvinfo : EIATTR_REQNTID
	.align		4
.L_81:
        /*0340*/ 	.byte	0x04, 0x10
        /*0342*/ 	.short	(.L_83 - .L_82)
.L_82:
        /*0344*/ 	.word	0x00000100
        /*0348*/ 	.word	0x00000001
        /*034c*/ 	.word	0x00000001


	//----- nvinfo : EIATTR_CRS_STACK_SIZE
	.align		4
.L_83:
        /*0350*/ 	.byte	0x04, 0x1e
        /*0352*/ 	.short	(.L_85 - .L_84)
.L_84:
        /*0354*/ 	.word	0x00000000


	//----- nvinfo : EIATTR_CBANK_PARAM_SIZE
	.align		4
.L_85:
        /*0358*/ 	.byte	0x03, 0x19
        /*035a*/ 	.short	0x0088


	//----- nvinfo : EIATTR_PARAM_CBANK
	.align		4
        /*035c*/ 	.byte	0x04, 0x0a
        /*035e*/ 	.short	(.L_87 - .L_86)
	.align		4
.L_86:
        /*0360*/ 	.word	index@(.nv.constant0.attn_fwd)
        /*0364*/ 	.short	0x0380
        /*0366*/ 	.short	0x0088


	//----- nvinfo : EIATTR_SW_WAR
	.align		4
.L_87:
        /*0368*/ 	.byte	0x04, 0x36
        /*036a*/ 	.short	(.L_89 - .L_88)
.L_88:
        /*036c*/ 	.word	0x00000008
.L_89:


//--------------------- .nv.compat                --------------------------
	.section	.nv.compat,"",@"SHT_CUDA_COMPAT_INFO"
	.align	4
        /*0000*/ 	.byte	0x02, 0x02, 0x02, 0x00, 0x02, 0x05, 0x05, 0x00, 0x02, 0x03, 0x00, 0x00, 0x02, 0x06, 0x01, 0x00


//--------------------- .nv.callgraph             --------------------------
	.section	.nv.callgraph,"",@"SHT_CUDA_CALLGRAPH"
	.align	4
	.sectionentsize	8
	.align		4
        /*0000*/ 	.word	0x00000000
	.align		4
        /*0004*/ 	.word	0xffffffff
	.align		4
        /*0008*/ 	.word	0x00000000
	.align		4
        /*000c*/ 	.word	0xfffffffe
	.align		4
        /*0010*/ 	.word	0x00000000
	.align		4
        /*0014*/ 	.word	0xfffffffd
	.align		4
        /*0018*/ 	.word	0x00000000
	.align		4
        /*001c*/ 	.word	0xfffffffc


//--------------------- .nv.constant4             --------------------------
	.section	.nv.constant4,"a",@progbits
	.align	8
	.align		8
.nv.constant4:
        /*0000*/ 	.dword	_$_str


//--------------------- .text.attn_fwd            --------------------------
	.section	.text.attn_fwd,"ax",@progbits
	.align	128
        .global         attn_fwd
        .type           attn_fwd,@function
        .size           attn_fwd,(.L_x_27 - attn_fwd)
        .other          attn_fwd,@"STO_CUDA_ENTRY STV_DEFAULT"
attn_fwd:
.text.attn_fwd:
[----:B------:R-:W0:Y:S01]  /*0000*/  LDC R1, c[0x0][0x37c] ;  /* 0x0000df00ff017b82 */ /* 0x000e220000000800 */
[----:B------:R-:W1:Y:S02]  /*0010*/  S2R R0, SR_TID.X ;  /* 0x0000000000007919 */ /* 0x000e640000002100 */
[----:B-1----:R-:W-:-:S13]  /*0020*/  ISETP.GE.U32.AND P0, PT, R0, 0x20, PT ;  /* 0x000000200000780c */ /* 0x002fda0003f06070 */
[----:B------:R-:W-:Y:S05]  /*0030*/  @P0 BRA `(.L_x_0) ;  /* 0x0000000000b80947 */ /* 0x000fea0003800000 */
[----:B------:R-:W1:Y:S01]  /*0040*/  S2UR UR6, SR_CgaCtaId ;  /* 0x00000000000679c3 */ /* 0x000e620000008800 */
[----:B------:R-:W-:Y:S01]  /*0050*/  NOP ;  /* 0x0000000000007918 */ /* 0x000fe20000000000 */
[----:B------:R-:W-:Y:S02]  /*0060*/  UMOV UR4, 0x40 ;  /* 0x0000004000047882 */ /* 0x000fe40000000000 */
[----:B-1----:R-:W-:-:S09]  /*0070*/  ULEA UR4, UR6, UR4, 0x18 ;  /* 0x0000000406047291 */ /* 0x002fd2000f8ec0ff */
[----:B------:R-:W1:Y:S01]  /*0080*/  LDS.U8 R2, [UR4] ;  /* 0x00000004ff027984 */ /* 0x000e620008000000 */
[----:B------:R-:W-:Y:S02]  /*0090*/  UMOV UR4, 0x400 ;  /* 0x0000040000047882 */ /* 0x000fe40000000000 */
[----:B------:R-:W-:Y:S01]  /*00a0*/  ULEA UR4, UR6, UR4, 0x18 ;  /* 0x0000000406047291 */ /* 0x000fe2000f8ec0ff */
[----:B-1----:R-:W-:-:S13]  /*00b0*/  ISETP.NE.AND P1, PT, R2, RZ, PT ;  /* 0x000000ff0200720c */ /* 0x002fda0003f25270 */
[----:B------:R-:W-:Y:S05]  /*00c0*/  @P1 BRA `(.L_x_1) ;  /* 0x00000000007c1947 */ /* 0x000fea0003800000 */
[----:B------:R-:W-:-:S13]  /*00d0*/  ELECT P1, URZ, PT ;  /* 0x0000000000ff782f */ /* 0x000fda0003820000 */
[----:B------:R-:W-:Y:S05]  /*00e0*/  @!P1 BRA `(.L_x_2) ;  /* 0x0000000000849947 */ /* 0x000fea0003800000 */
[----:B------:R-:W-:Y:S01]  /*00f0*/  UMOV UR5, 0x4 ;  /* 0x0000000400057882 */ /* 0x000fe20000000000 */
[----:B------:R-:W-:Y:S02]  /*0100*/  HFMA2 R5, -RZ, RZ, 0, 5.9604644775390625e-08 ;  /* 0x00000001ff057431 */ /* 0x000fe400000001ff */
[----:B------:R-:W-:Y:S02]  /*0110*/  IMAD.MOV.U32 R3, RZ, RZ, 0xf ;  /* 0x0000000fff037424 */ /* 0x000fe400078e00ff */
[----:B------:R-:W-:Y:S04]  /*0120*/  DEPBAR.LE SB1, 0x36 ;  /* 0x00009d800000791a */ /* 0x000fe80000000000 */
[----:B------:R-:W1:Y:S02]  /*0130*/  UTCATOMSWS.FIND_AND_SET.ALIGN UP0, UR5, UR5 ;  /* 0x00000005000575e3 */ /* 0x000e640008000800 */
[----:B-1----:R-:W-:-:S04]  /*0140*/  PLOP3.LUT P1, PT, PT, PT, UP0, 0x80, 0x8 ;  /* 0x000000000008781c */ /* 0x002fc80003f2f008 */
[----:B------:R-:W-:-:S04]  /*0150*/  SEL R2, RZ, 0xffffffff, !P1 ;  /* 0xffffffffff027807 */ /* 0x000fc80004800000 */
[----:B------:R-:W-:Y:S02]  /*0160*/  ISETP.NE.AND P1, PT, R2, RZ, PT ;  /* 0x000000ff0200720c */ /* 0x000fe40003f25270 */
[----:B------:R-:W-:-:S11]  /*0170*/  MOV R2, UR5 ;  /* 0x0000000500027c02 */ /* 0x000fd60008000f00 */
[----:B------:R-:W-:Y:S05]  /*0180*/  @P1 BRA `(.L_x_3) ;  /* 0x0000000000241947 */ /* 0x000fea0003800000 */
.L_x_4:
[----:B------:R-:W-:Y:S05]  /*0190*/  NANOSLEEP 0x64 ;  /* 0x000000640000795d */ /* 0x000fea0003800000 */
[----:B------:R-:W-:-:S05]  /*01a0*/  UMOV UR5, 0x4 ;  /* 0x0000000400057882 */ /* 0x000fca0000000000 */
[----:B------:R-:W-:Y:S04]  /*01b0*/  DEPBAR.LE SB1, 0x36 ;  /* 0x00009d800000791a */ /* 0x000fe80000000000 */
[----:B------:R-:W1:Y:S02]  /*01c0*/  UTCATOMSWS.FIND_AND_SET.ALIGN UP0, UR5, UR5 ;  /* 0x00000005000575e3 */ /* 0x000e640008000800 */
[----:B-1----:R-:W-:-:S04]  /*01d0*/  PLOP3.LUT P1, PT, PT, PT, UP0, 0x80, 0x8 ;  /* 0x000000000008781c */ /* 0x002fc80003f2f008 */
[----:B------:R-:W-:-:S04]  /*01e0*/  SEL R2, RZ, 0xffffffff, !P1 ;  /* 0xffffffffff027807 */ /* 0x000fc80004800000 */
[----:B------:R-:W-:Y:S01]  /*01f0*/  ISETP.NE.AND P1, PT, R2, RZ, PT ;  /* 0x000000ff0200720c */ /* 0x000fe20003f25270 */
[----:B------:R-:W-:-:S12]  /*0200*/  IMAD.U32 R2, RZ, RZ, UR5 ;  /* 0x00000005ff027e24 */ /* 0x000fd8000f8e00ff */
[----:B------:R-:W-:Y:S05]  /*0210*/  @!P1 BRA `(.L_x_4) ;  /* 0xfffffffc00dc9947 */ /* 0x000fea000383ffff */
.L_x_3:
[C---:B------:R-:W-:Y:S01]  /*0220*/  IADD3 R4, PT, PT, R2.reuse, 0x10, RZ ;  /* 0x0000001002047810 */ /* 0x040fe20007ffe0ff */
[----:B------:R-:W-:Y:S01]  /*0230*/  UMOV UR5, 0x50 ;  /* 0x0000005000057882 */ /* 0x000fe20000000000 */
[----:B------:R-:W-:Y:S01]  /*0240*/  SHF.L.U32 R3, R3, R2, RZ ;  /* 0x0000000203037219 */ /* 0x000fe200000006ff */
[----:B------:R-:W-:Y:S01]  /*0250*/  ULEA UR5, UR6, UR5, 0x18 ;  /* 0x0000000506057291 */ /* 0x000fe2000f8ec0ff */
[----:B------:R-:W-:Y:S01]  /*0260*/  SHF.L.U32 R4, R5, R4, RZ ;  /* 0x0000000405047219 */ /* 0x000fe200000006ff */
[----:B------:R-:W-:-:S03]  /*0270*/  IMAD.SHL.U32 R2, R2, 0x20, RZ ;  /* 0x0000002002027824 */ /* 0x000fc600078e00ff */
[----:B------:R-:W-:-:S05]  /*0280*/  LOP3.LUT R3, R4, R3, RZ, 0xfc, !PT ;  /* 0x0000000304037212 */ /* 0x000fca00078efcff */
[----:B------:R1:W-:Y:S04]  /*0290*/  ATOMS.OR RZ, [UR5], R3 ;  /* 0x00000003ffff798c */ /* 0x0003e8000b000005 */
[----:B------:R1:W-:Y:S01]  /*02a0*/  STS [UR4], R2 ;  /* 0x00000002ff007988 */ /* 0x0003e20008000804 */
[----:B------:R-:W-:Y:S05]  /*02b0*/  BRA `(.L_x_2) ;  /* 0x0000000000107947 */ /* 0x000fea0003800000 */
.L_x_1:
[----:B------:R-:W-:-:S05]  /*02c0*/  MOV R2, 0xffffffff ;  /* 0xffffffff00027802 */ /* 0x000fca0000000f00 */
[----:B------:R1:W-:Y:S02]  /*02d0*/  STS [UR4], R2 ;  /* 0x00000002ff007988 */ /* 0x0003e40008000804 */
[----:B-1----:R-:W-:-:S07]  /*02e0*/  MOV R2, 0x300 ;  /* 0x0000030000027802 */ /* 0x002fce0000000f00 */
[----:B0-----:R-:W-:Y:S05]  /*02f0*/  CALL.REL.NOINC `($__internal_1_$__cuda_sm10x_tcgen05_guardrail_trap_phase_invalid_during_alloc) ;  /* 0x0000005000347944 */ /* 0x001fea0003c00000 */
.L_x_2:
[----:B------:R-:W-:Y:S05]  /*0300*/  WARPSYNC.ALL ;  /* 0x0000000000007948 */ /* 0x000fea0003800000 */
[----:B------:R-:W-:Y:S01]  /*0310*/  NOP ;  /* 0x0000000000007918 */ /* 0x000fe20000000000 */
.L_x_0:
[----:B-1----:R-:W1:Y:S01]  /*0320*/  S2R R3, SR_CTAID.X ;  /* 0x0000000000037919 */ /* 0x002e620000002500 */
[----:B------:R-:W2:Y:S01]  /*0330*/  S2UR UR6, SR_CgaCtaId ;  /* 0x00000000000679c3 */ /* 0x000ea20000008800 */
[----:B------:R-:W3:Y:S01]  /*0340*/  LDCU.64 UR4, c[0x0][0x3b0] ;  /* 0x00007600ff0477ac */ /* 0x000ee20008000a00 */
[----:B------:R-:W-:Y:S01]  /*0350*/  LOP3.LUT R36, R0, 0x7f, RZ, 0xc0, !PT ;  /* 0x0000007f00247812 */ /* 0x000fe200078ec0ff */
[----:B------:R-:W-:Y:S01]  /*0360*/  UMOV UR14, 0x400 ;  /* 0x00000400000e7882 */ /* 0x000fe20000000000 */
[----:B------:R-:W4:Y:S04]  /*0370*/  LDCU.64 UR26, c[0x0][0x358] ;  /* 0x00006b00ff1a77ac */ /* 0x000f280008000a00 */
[----:B------:R-:W3:Y:S01]  /*0380*/  S2UR UR13, SR_CTAID.Y ;  /* 0x00000000000d79c3 */ /* 0x000ee20000002600 */
[----:B------:R-:W0:Y:S07]  /*0390*/  LDCU UR17, c[0x0][0x3f0] ;  /* 0x00007e00ff1177ac */ /* 0x000e2e0008000800 */
[----:B------:R-:W0:Y:S08]  /*03a0*/  LDC R33, c[0x0][0x3b8] ;  /* 0x0000ee00ff217b82 */ /* 0x000e300000000800 */
[----:B------:R-:W4:Y:S01]  /*03b0*/  LDC.64 R30, c[0x0][0x380] ;  /* 0x0000e000ff1e7b82 */ /* 0x000f220000000a00 */
[----:B--2---:R-:W-:Y:S01]  /*03c0*/  ULEA UR14, UR6, UR14, 0x18 ;  /* 0x0000000e060e7291 */ /* 0x004fe2000f8ec0ff */
[----:B-1----:R-:W-:Y:S01]  /*03d0*/  IMAD R36, R3, 0x80, R36 ;  /* 0x0000008003247824 */ /* 0x002fe200078e0224 */
[----:B------:R-:W-:Y:S01]  /*03e0*/  SHF.R.U32.HI R3, RZ, 0x7, R0 ;  /* 0x00000007ff037819 */ /* 0x000fe20000011600 */
[----:B---3--:R-:W-:-:S04]  /*03f0*/  UIMAD UR4, UR13, UR4, URZ ;  /* 0x000000040d0472a4 */ /* 0x008fc8000f8e02ff */
[----:B------:R-:W1:Y:S01]  /*0400*/  LDC.64 R76, c[0x0][0x3c0] ;  /* 0x0000f000ff4c7b82 */ /* 0x000e620000000a00 */
[----:B------:R-:W-:Y:S01]  /*0410*/  IMAD R5, R36, UR5, RZ ;  /* 0x0000000524057c24 */ /* 0x000fe2000f8e02ff */
[----:B------:R-:W-:Y:S01]  /*0420*/  SGXT.U32 R3, R3, 0x1 ;  /* 0x000000010303781a */ /* 0x000fe20000000000 */
[----:B------:R-:W-:-:S03]  /*0430*/  USHF.R.S32.HI UR5, URZ, 0x1f, UR4 ;  /* 0x0000001fff057899 */ /* 0x000fc60008011404 */
[----:B------:R-:W-:Y:S01]  /*0440*/  SHF.R.S32.HI R4, RZ, 0x1f, R5 ;  /* 0x0000001fff047819 */ /* 0x000fe20000011405 */
[----:B0-----:R-:W-:-:S05]  /*0450*/  IMAD R2, R3, R33, RZ ;  /* 0x0000002103027224 */ /* 0x001fca00078e02ff */
[----:B------:R-:W-:Y:S01]  /*0460*/  LEA R7, R33, R2, 0x1 ;  /* 0x0000000221077211 */ /* 0x000fe200078e08ff */
[----:B------:R-:W-:Y:S01]  /*0470*/  BAR.SYNC.DEFER_BLOCKING 0x0 ;  /* 0x0000000000007b1d */ /* 0x000fe20000010000 */
[----:B----4-:R-:W-:-:S03]  /*0480*/  IADD3 R29, P1, P2, R5, UR4, R30 ;  /* 0x00000004051d7c10 */ /* 0x010fc6000fa3e01e */
[----:B------:R-:W-:Y:S01]  /*0490*/  IMAD R9, R33, 0x2, R7 ;  /* 0x0000000221097824 */ /* 0x000fe200078e0207 */
[----:B------:R-:W-:Y:S01]  /*04a0*/  IADD3.X R31, PT, PT, R4, UR5, R31, P1, P2 ;  /* 0x00000005041f7c10 */ /* 0x000fe20008fe441f */
[----:B------:R-:W0:Y:S01]  /*04b0*/  LDCU UR4, c[0x0][0x3c8] ;  /* 0x00007900ff0477ac */ /* 0x000e220008000800 */
[CC--:B------:R-:W-:Y:S02]  /*04c0*/  IADD3 R4, P1, PT, R2.reuse, R29.reuse, RZ ;  /* 0x0000001d02047210 */ /* 0x0c0fe40007f3e0ff */
[----:B------:R-:W-:Y:S02]  /*04d0*/  IADD3 R6, P2, PT, R7, R29, RZ ;  /* 0x0000001d07067210 */ /* 0x000fe40007f5e0ff */
[----:B------:R-:W-:Y:S02]  /*04e0*/  LEA.HI.X.SX32 R5, R2, R31, 0x1, P1 ;  /* 0x0000001f02057211 */ /* 0x000fe400008f0eff */
[----:B------:R-:W-:Y:S02]  /*04f0*/  LEA R2, R33, R9, 0x1 ;  /* 0x0000000921027211 */ /* 0x000fe400078e08ff */
[----:B------:R-:W-:Y:S01]  /*0500*/  LEA.HI.X.SX32 R7, R7, R31, 0x1, P2 ;  /* 0x0000001f07077211 */ /* 0x000fe200010f0eff */
[----:B------:R-:W2:Y:S01]  /*0510*/  LDS R30, [UR14] ;  /* 0x0000000eff1e7984 */ /* 0x000ea20008000800 */
[----:B------:R-:W-:Y:S01]  /*0520*/  BAR.SYNC.DEFER_BLOCKING 0x0 ;  /* 0x0000000000007b1d */ /* 0x000fe20000010000 */
[-C--:B------:R-:W-:Y:S01]  /*0530*/  IADD3 R8, P1, PT, R9, R29.reuse, RZ ;  /* 0x0000001d09087210 */ /* 0x080fe20007f3e0ff */
[----:B------:R-:W-:Y:S01]  /*0540*/  IMAD R13, R33, 0x2, R2 ;  /* 0x00000002210d7824 */ /* 0x000fe200078e0202 */
[----:B------:R-:W-:-:S02]  /*0550*/  IADD3 R10, P2, PT, R2, R29, RZ ;  /* 0x0000001d020a7210 */ /* 0x000fc40007f5e0ff */
[-C--:B------:R-:W-:Y:S02]  /*0560*/  LEA.HI.X.SX32 R9, R9, R31.reuse, 0x1, P1 ;  /* 0x0000001f09097211 */ /* 0x080fe400008f0eff */
[----:B------:R-:W-:Y:S02]  /*0570*/  LEA.HI.X.SX32 R11, R2, R31, 0x1, P2 ;  /* 0x0000001f020b7211 */ /* 0x000fe400010f0eff */
[----:B------:R-:W-:Y:S02]  /*0580*/  IADD3 R12, P1, PT, R13, R29, RZ ;  /* 0x0000001d0d0c7210 */ /* 0x000fe40007f3e0ff */
[----:B------:R-:W-:Y:S02]  /*0590*/  LEA R2, R33, R13, 0x1 ;  /* 0x0000000d21027211 */ /* 0x000fe400078e08ff */
[----:B------:R-:W-:-:S03]  /*05a0*/  LEA.HI.X.SX32 R13, R13, R31, 0x1, P1 ;  /* 0x0000001f0d0d7211 */ /* 0x000fc600008f0eff */
[----:B------:R-:W-:Y:S01]  /*05b0*/  IMAD R15, R33, 0x2, R2 ;  /* 0x00000002210f7824 */ /* 0x000fe200078e0202 */
[----:B------:R3:W5:Y:S04]  /*05c0*/  LDG.E.U8 R17, desc[UR26][R4.64] ;  /* 0x0000001a04117981 */ /* 0x000768000c1e1100 */
[----:B------:R4:W5:Y:S04]  /*05d0*/  LDG.E.U8 R18, desc[UR26][R6.64] ;  /* 0x0000001a06127981 */ /* 0x000968000c1e1100 */
[----:B------:R0:W5:Y:S01]  /*05e0*/  LDG.E.U8 R19, desc[UR26][R8.64] ;  /* 0x0000001a08137981 */ /* 0x000162000c1e1100 */
[----:B---3--:R-:W-:-:S03]  /*05f0*/  IADD3 R4, P1, PT, R2, R29, RZ ;  /* 0x0000001d02047210 */ /* 0x008fc60007f3e0ff */
[----:B------:R3:W5:Y:S01]  /*0600*/  LDG.E.U8 R20, desc[UR26][R10.64] ;  /* 0x0000001a0a147981 */ /* 0x000762000c1e1100 */
[----:B------:R-:W-:Y:S02]  /*0610*/  LEA.HI.X.SX32 R5, R2, R31, 0x1, P1 ;  /* 0x0000001f02057211 */ /* 0x000fe400008f0eff */
[----:B------:R-:W-:Y:S01]  /*0620*/  LEA R2, R33, R15, 0x1 ;  /* 0x0000000f21027211 */ /* 0x000fe200078e08ff */
[----:B------:R1:W5:Y:S01]  /*0630*/  LDG.E.U8 R21, desc[UR26][R12.64] ;  /* 0x0000001a0c157981 */ /* 0x000362000c1e1100 */
[-C--:B----4-:R-:W-:Y:S02]  /*0640*/  IADD3 R6, P1, PT, R15, R29.reuse, RZ ;  /* 0x0000001d0f067210 */ /* 0x090fe40007f3e0ff */
[C---:B------:R-:W-:Y:S01]  /*0650*/  IADD3 R14, P2, PT, R2.reuse, R29, RZ ;  /* 0x0000001d020e7210 */ /* 0x040fe20007f5e0ff */
[----:B------:R-:W-:Y:S01]  /*0660*/  IMAD R16, R33, 0x2, R2 ;  /* 0x0000000221107824 */ /* 0x000fe200078e0202 */
[-C--:B------:R-:W-:Y:S01]  /*0670*/  LEA.HI.X.SX32 R7, R15, R31.reuse, 0x1, P1 ;  /* 0x0000001f0f077211 */ /* 0x080fe200008f0eff */
[----:B------:R4:W5:Y:S01]  /*0680*/  LDG.E.U8 R22, desc[UR26][R4.64] ;  /* 0x0000001a04167981 */ /* 0x000962000c1e1100 */
[----:B------:R-:W-:-:S02]  /*0690*/  LEA.HI.X.SX32 R15, R2, R31, 0x1, P2 ;  /* 0x0000001f020f7211 */ /* 0x000fc400010f0eff */
[C---:B0-----:R-:W-:Y:S01]  /*06a0*/  IADD3 R8, P1, PT, R16.reuse, R29, RZ ;  /* 0x0000001d10087210 */ /* 0x041fe20007f3e0ff */
[----:B------:R0:W5:Y:S01]  /*06b0*/  LDG.E.U8 R23, desc[UR26][R6.64] ;  /* 0x0000001a06177981 */ /* 0x000162000c1e1100 */
[C---:B------:R-:W-:Y:S02]  /*06c0*/  LEA R2, R33.reuse, R16, 0x1 ;  /* 0x0000001021027211 */ /* 0x040fe400078e08ff */
[----:B------:R-:W-:Y:S01]  /*06d0*/  LEA.HI.X.SX32 R9, R16, R31, 0x1, P1 ;  /* 0x0000001f10097211 */ /* 0x000fe200008f0eff */
[----:B------:R0:W5:Y:S01]  /*06e0*/  LDG.E.U8 R24, desc[UR26][R14.64] ;  /* 0x0000001a0e187981 */ /* 0x000162000c1e1100 */
[C---:B---3--:R-:W-:Y:S01]  /*06f0*/  IADD3 R10, P1, PT, R2.reuse, R29, RZ ;  /* 0x0000001d020a7210 */ /* 0x048fe20007f3e0ff */
[----:B-1----:R-:W-:Y:S02]  /*0700*/  IMAD R13, R33, 0x2, R2 ;  /* 0x00000002210d7824 */ /* 0x002fe400078e0202 */
[----:B------:R1:W5:Y:S01]  /*0710*/  LDG.E.U8 R25, desc[UR26][R8.64] ;  /* 0x0000001a08197981 */ /* 0x000362000c1e1100 */
[----:B------:R-:W-:-:S02]  /*0720*/  LEA.HI.X.SX32 R11, R2, R31, 0x1, P1 ;  /* 0x0000001f020b7211 */ /* 0x000fc400008f0eff */
[----:B------:R-:W-:Y:S02]  /*0730*/  LEA R2, R33, R13, 0x1 ;  /* 0x0000000d21027211 */ /* 0x000fe400078e08ff */
[-C--:B----4-:R-:W-:Y:S01]  /*0740*/  IADD3 R4, P1, PT, R13, R29.reuse, RZ ;  /* 0x0000001d0d047210 */ /* 0x090fe20007f3e0ff */
[----:B------:R3:W5:Y:S01]  /*0750*/  LDG.E.U8 R26, desc[UR26][R10.64] ;  /* 0x0000001a0a1a7981 */ /* 0x000762000c1e1100 */
[C---:B------:R-:W-:Y:S01]  /*0760*/  IADD3 R12, P2, PT, R2.reuse, R29, RZ ;  /* 0x0000001d020c7210 */ /* 0x040fe20007f5e0ff */
[----:B------:R-:W-:Y:S01]  /*0770*/  IMAD R16, R33, 0x2, R2 ;  /* 0x0000000221107824 */ /* 0x000fe200078e0202 */
[-C--:B------:R-:W-:Y:S02]  /*0780*/  LEA.HI.X.SX32 R5, R13, R31.reuse, 0x1, P1 ;  /* 0x0000001f0d057211 */ /* 0x080fe400008f0eff */
[----:B------:R-:W-:Y:S02]  /*0790*/  LEA.HI.X.SX32 R13, R2, R31, 0x1, P2 ;  /* 0x0000001f020d7211 */ /* 0x000fe400010f0eff */
[----:B------:R-:W-:Y:S01]  /*07a0*/  LEA R2, R33, R16, 0x1 ;  /* 0x0000001021027211 */ /* 0x000fe200078e08ff */
[----:B------:R4:W5:Y:S01]  /*07b0*/  LDG.E.U8 R27, desc[UR26][R4.64] ;  /* 0x0000001a041b7981 */ /* 0x000962000c1e1100 */
[----:B0-----:R-:W-:-:S03]  /*07c0*/  IADD3 R6, P1, PT, R16, R29, RZ ;  /* 0x0000001d10067210 */ /* 0x001fc60007f3e0ff */
[C---:B------:R-:W-:Y:S01]  /*07d0*/  IMAD R15, R33.reuse, 0x2, R2 ;  /* 0x00000002210f7824 */ /* 0x040fe200078e0202 */
[----:B------:R-:W-:Y:S01]  /*07e0*/  LEA.HI.X.SX32 R7, R16, R31, 0x1, P1 ;  /* 0x0000001f10077211 */ /* 0x000fe200008f0eff */
[----:B------:R-:W5:Y:S01]  /*07f0*/  LDG.E.U8 R13, desc[UR26][R12.64] ;  /* 0x0000001a0c0d7981 */ /* 0x000f62000c1e1100 */
[C---:B-1----:R-:W-:Y:S02]  /*0800*/  IADD3 R8, P1, PT, R2.reuse, R29, RZ ;  /* 0x0000001d02087210 */ /* 0x042fe40007f3e0ff */
[----:B------:R-:W-:Y:S02]  /*0810*/  LEA R16, R33, R15, 0x1 ;  /* 0x0000000f21107211 */ /* 0x000fe400078e08ff */
[----:B------:R-:W-:Y:S01]  /*0820*/  LEA.HI.X.SX32 R9, R2, R31, 0x1, P1 ;  /* 0x0000001f02097211 */ /* 0x000fe200008f0eff */
[----:B------:R0:W5:Y:S01]  /*0830*/  LDG.E.U8 R7, desc[UR26][R6.64] ;  /* 0x0000001a06077981 */ /* 0x000162000c1e1100 */
[-C--:B------:R-:W-:Y:S02]  /*0840*/  IADD3 R14, P2, PT, R15, R29.reuse, RZ ;  /* 0x0000001d0f0e7210 */ /* 0x080fe40007f5e0ff */
[----:B---3--:R-:W-:-:S02]  /*0850*/  IADD3 R10, P1, PT, R16, R29, RZ ;  /* 0x0000001d100a7210 */ /* 0x008fc40007f3e0ff */
[----:B------:R-:W1:Y:S01]  /*0860*/  LDC.64 R28, c[0x0][0x388] ;  /* 0x0000e200ff1c7b82 */ /* 0x000e620000000a00 */
[----:B----4-:R-:W-:-:S04]  /*0870*/  SHF.R.U32.HI R4, RZ, 0x5, R0 ;  /* 0x00000005ff047819 */ /* 0x010fc80000011600 */
[----:B------:R-:W-:Y:S02]  /*0880*/  SGXT.U32 R4, R4, 0x3 ;  /* 0x000000030404781a */ /* 0x000fe40000000000 */
[----:B0-----:R-:W-:-:S03]  /*0890*/  SHF.R.U32.HI R6, RZ, 0x5, R0 ;  /* 0x00000005ff067819 */ /* 0x001fc60000011600 */
[----:B------:R-:W-:Y:S01]  /*08a0*/  IMAD R4, R4, R77, RZ ;  /* 0x0000004d04047224 */ /* 0x000fe200078e02ff */
[----:B------:R-:W-:Y:S02]  /*08b0*/  LEA.HI.X.SX32 R11, R16, R31, 0x1, P1 ;  /* 0x0000001f100b7211 */ /* 0x000fe400008f0eff */
[----:B------:R-:W-:Y:S01]  /*08c0*/  LOP3.LUT R2, R0, 0x1f, RZ, 0xc0, !PT ;  /* 0x0000001f00027812 */ /* 0x000fe200078ec0ff */
[----:B------:R-:W-:Y:S01]  /*08d0*/  IMAD R5, R76, UR13, RZ ;  /* 0x0000000d4c057c24 */ /* 0x000fe2000f8e02ff */
[----:B------:R-:W-:Y:S01]  /*08e0*/  R2UR UR22, R6 ;  /* 0x00000000061672ca */ /* 0x000fe200000e0000 */
[----:B------:R-:W-:Y:S01]  /*08f0*/  IMAD R6, R77, 0x8, R4 ;  /* 0x000000084d067824 */ /* 0x000fe200078e0204 */
[----:B------:R0:W5:Y:S01]  /*0900*/  LDG.E.U8 R16, desc[UR26][R8.64] ;  /* 0x0000001a08107981 */ /* 0x000162000c1e1100 */
[----:B------:R-:W-:-:S03]  /*0910*/  IMAD R2, R2, UR4, RZ ;  /* 0x0000000402027c24 */ /* 0x000fc6000f8e02ff */
[----:B------:R3:W5:Y:S01]  /*0920*/  LDG.E.U8 R11, desc[UR26][R10.64] ;  /* 0x0000001a0a0b7981 */ /* 0x000762000c1e1100 */
[----:B------:R-:W-:Y:S02]  /*0930*/  LEA.HI.X.SX32 R15, R15, R31, 0x1, P2 ;  /* 0x0000001f0f0f7211 */ /* 0x000fe400010f0eff */
[--C-:B-1----:R-:W-:Y:S02]  /*0940*/  IADD3 R57, P1, P2, R2, R28, R5.reuse ;  /* 0x0000001c02397210 */ /* 0x102fe40007a3e005 */
[C---:B0-----:R-:W-:Y:S01]  /*0950*/  LEA R8, R77.reuse, R6, 0x3 ;  /* 0x000000064d087211 */ /* 0x041fe200078e18ff */
[----:B------:R0:W5:Y:S01]  /*0960*/  LDG.E.U8 R14, desc[UR26][R14.64] ;  /* 0x0000001a0e0e7981 */ /* 0x000162000c1e1100 */
[----:B---3--:R-:W-:Y:S02]  /*0970*/  SHF.R.S32.HI R10, RZ, 0x7, R0 ;  /* 0x00000007ff0a7819 */ /* 0x008fe40000011400 */
[----:B------:R-:W-:Y:S02]  /*0980*/  SHF.R.S32.HI R9, RZ, 0x1f, R2 ;  /* 0x0000001fff097819 */ /* 0x000fe40000011402 */
[----:B------:R-:W-:Y:S01]  /*0990*/  SGXT R2, R10, 0x1 ;  /* 0x000000010a02781a */ /* 0x000fe20000000200 */
[----:B------:R-:W-:Y:S01]  /*09a0*/  IMAD R10, R77, 0x8, R8 ;  /* 0x000000084d0a7824 */ /* 0x000fe200078e0208 */
[----:B------:R-:W-:-:S02]  /*09b0*/  SHF.R.S32.HI R12, RZ, 0x1f, R5 ;  /* 0x0000001fff0c7819 */ /* 0x000fc40000011405 */
[----:B------:R-:W-:Y:S02]  /*09c0*/  LOP3.LUT R5, R2, 0x90, RZ, 0xc0, !PT ;  /* 0x0000009002057812 */ /* 0x000fe400078ec0ff */
[----:B------:R-:W-:Y:S02]  /*09d0*/  IADD3.X R9, PT, PT, R9, R29, R12, P1, P2 ;  /* 0x0000001d09097210 */ /* 0x000fe40000fe440c */
[C---:B------:R-:W-:Y:S02]  /*09e0*/  IADD3 R74, P1, PT, R4.reuse, R57, RZ ;  /* 0x00000039044a7210 */ /* 0x040fe40007f3e0ff */
[----:B------:R-:W-:Y:S02]  /*09f0*/  LEA R2, R77, R10, 0x3 ;  /* 0x0000000a4d027211 */ /* 0x000fe400078e18ff */
[----:B------:R-:W-:-:S03]  /*0a00*/  LEA.HI.X.SX32 R75, R4, R9, 0x1, P1 ;  /* 0x00000009044b7211 */ /* 0x000fc600008f0eff */
[----:B------:R-:W-:Y:S01]  /*0a10*/  IMAD R4, R77, 0x8, R2 ;  /* 0x000000084d047824 */ /* 0x000fe200078e0202 */
[----:B------:R-:W-:-:S04]  /*0a20*/  LOP3.LUT R38, R5, 0x7f, R0, 0x78, !PT ;  /* 0x0000007f05267812 */ /* 0x000fc800078e7800 */
[C---:B------:R-:W-:Y:S02]  /*0a30*/  LEA R12, R77.reuse, R4, 0x3 ;  /* 0x000000044d0c7211 */ /* 0x040fe400078e18ff */
[-C--:B------:R-:W-:Y:S02]  /*0a40*/  IADD3 R72, P1, PT, R6, R57.reuse, RZ ;  /* 0x0000003906487210 */ /* 0x080fe40007f3e0ff */
[-C--:B------:R-:W-:Y:S01]  /*0a50*/  IADD3 R70, P2, PT, R8, R57.reuse, RZ ;  /* 0x0000003908467210 */ /* 0x080fe20007f5e0ff */
[----:B------:R-:W-:Y:S01]  /*0a60*/  IMAD R5, R77, 0x8, R12 ;  /* 0x000000084d057824 */ /* 0x000fe200078e020c */
[----:B------:R-:W-:Y:S02]  /*0a70*/  IADD3 R66, P3, PT, R10, R57, RZ ;  /* 0x000000390a427210 */ /* 0x000fe40007f7e0ff */
[-C--:B------:R-:W-:Y:S02]  /*0a80*/  LEA.HI.X.SX32 R73, R6, R9.reuse, 0x1, P1 ;  /* 0x0000000906497211 */ /* 0x080fe400008f0eff */
[----:B------:R-:W-:-:S02]  /*0a90*/  LEA.HI.X.SX32 R71, R8, R9, 0x1, P2 ;  /* 0x0000000908477211 */ /* 0x000fc400010f0eff */
[----:B------:R-:W-:Y:S02]  /*0aa0*/  LEA.HI.X.SX32 R67, R10, R9, 0x1, P3 ;  /* 0x000000090a437211 */ /* 0x000fe400018f0eff */
[-C--:B------:R-:W-:Y:S02]  /*0ab0*/  IADD3 R64, P1, PT, R2, R57.reuse, RZ ;  /* 0x0000003902407210 */ /* 0x080fe40007f3e0ff */
[-C--:B------:R-:W-:Y:S02]  /*0ac0*/  IADD3 R62, P2, PT, R4, R57.reuse, RZ ;  /* 0x00000039043e7210 */ /* 0x080fe40007f5e0ff */
[-C--:B------:R-:W-:Y:S02]  /*0ad0*/  IADD3 R58, P3, PT, R12, R57.reuse, RZ ;  /* 0x000000390c3a7210 */ /* 0x080fe40007f7e0ff */
[----:B------:R-:W-:Y:S02]  /*0ae0*/  IADD3 R56, P4, PT, R5, R57, RZ ;  /* 0x0000003905387210 */ /* 0x000fe40007f9e0ff */
[----:B--2---:R-:W-:-:S02]  /*0af0*/  R2UR UR12, R30 ;  /* 0x000000001e0c72ca */ /* 0x004fc400000e0000 */
[-C--:B------:R-:W-:Y:S02]  /*0b00*/  LEA.HI.X.SX32 R65, R2, R9.reuse, 0x1, P1 ;  /* 0x0000000902417211 */ /* 0x080fe400008f0eff */
[-C--:B------:R-:W-:Y:S02]  /*0b10*/  LEA.HI.X.SX32 R63, R4, R9.reuse, 0x1, P2 ;  /* 0x00000009043f7211 */ /* 0x080fe400010f0eff */
[-C--:B------:R-:W-:Y:S02]  /*0b20*/  LEA.HI.X.SX32 R59, R12, R9.reuse, 0x1, P3 ;  /* 0x000000090c3b7211 */ /* 0x080fe400018f0eff */
[----:B------:R-:W-:Y:S02]  /*0b30*/  LEA.HI.X.SX32 R57, R5, R9, 0x1, P4 ;  /* 0x0000000905397211 */ /* 0x000fe400020f0eff */
[----:B------:R-:W-:Y:S01]  /*0b40*/  LOP3.LUT R37, R38, 0x20, RZ, 0x3c, !PT ;  /* 0x0000002026257812 */ /* 0x000fe200078e3cff */
[----:B0-----:R-:W-:Y:S06]  /*0b50*/  @P0 BRA `(.L_x_5) ;  /* 0x0000000000180947 */ /* 0x001fec0003800000 */
[----:B------:R-:W-:Y:S01]  /*0b60*/  ELECT P1, URZ, PT ;  /* 0x0000000000ff782f */ /* 0x000fe20003820000 */
[----:B------:R-:W-:Y:S01]  /*0b70*/  HFMA2 R2, -RZ, RZ, 0, 5.9604644775390625e-08 ;  /* 0x00000001ff027431 */ /* 0x000fe200000001ff */
[----:B------:R-:W-:Y:S01]  /*0b80*/  UMOV UR4, 0x40 ;  /* 0x0000004000047882 */ /* 0x000fe20000000000 */
[----:B------:R-:W-:Y:S01]  /*0b90*/  UVIRTCOUNT.DEALLOC.SMPOOL 0x80 ;  /* 0x000000800000784c */ /* 0x000fe20000000000 */
[----:B------:R-:W-:-:S09]  /*0ba0*/  ULEA UR4, UR6, UR4, 0x18 ;  /* 0x0000000406047291 */ /* 0x000fd2000f8ec0ff */
[----:B------:R0:W-:Y:S03]  /*0bb0*/  @P1 STS.U8 [UR4], R2 ;  /* 0x00000002ff001988 */ /* 0x0001e60008000004 */
.L_x_5:
[----:B------:R-:W-:Y:S01]  /*0bc0*/  USHF.L.U32 UR4, UR22, 0x15, URZ ;  /* 0x0000001516047899 */ /* 0x000fe200080006ff */
[C---:B0-----:R-:W-:Y:S01]  /*0bd0*/  LOP3.LUT R2, R38.reuse, 0x40, RZ, 0x3c, !PT ;  /* 0x0000004026027812 */ /* 0x041fe200078e3cff */
[----:B------:R-:W-:Y:S01]  /*0be0*/  USHF.L.U32 UR5, UR22, 0x2, URZ ;  /* 0x0000000216057899 */ /* 0x000fe200080006ff */
[----:B------:R-:W-:Y:S01]  /*0bf0*/  LOP3.LUT R4, R38, 0x60, RZ, 0x3c, !PT ;  /* 0x0000006026047812 */ /* 0x000fe200078e3cff */
[----:B------:R-:W-:Y:S01]  /*0c00*/  ULOP3.LUT UR6, UR4, 0x600000, URZ, 0xc0, !UPT ;  /* 0x0060000004067892 */ /* 0x000fe2000f8ec0ff */
[----:B------:R-:W-:Y:S01]  /*0c10*/  LOP3.LUT P1, RZ, R0, 0xff, RZ, 0xc0, !PT ;  /* 0x000000ff00ff7812 */ /* 0x000fe2000782c0ff */
[----:B------:R-:W-:Y:S01]  /*0c20*/  ULOP3.LUT UR16, UR5, 0x10, URZ, 0xc0, !UPT ;  /* 0x0000001005107892 */ /* 0x000fe2000f8ec0ff */
[----:B-----5:R-:W-:Y:S01]  /*0c30*/  STS.U8 [R38+UR14+0x2000], R17 ;  /* 0x0020001126007988 */ /* 0x020fe2000800000e */
[----:B------:R-:W-:Y:S01]  /*0c40*/  UMOV UR7, 0x1 ;  /* 0x0000000100077882 */ /* 0x000fe20000000000 */
[----:B------:R-:W-:Y:S01]  /*0c50*/  UIADD3 UR15, UPT, UPT, UR14, 0x4800, URZ ;  /* 0x000048000e0f7890 */ /* 0x000fe2000fffe0ff */
[----:B------:R-:W-:Y:S01]  /*0c60*/  ISETP.LT.AND P2, PT, RZ, UR17, PT ;  /* 0x00000011ff007c0c */ /* 0x000fe2000bf41270 */
[----:B------:R-:W-:Y:S01]  /*0c70*/  UIADD3 UR31, UPT, UPT, UR16, UR6, UR12 ;  /* 0x00000006101f7290 */ /* 0x000fe2000fffe00c */
[----:B------:R-:W-:Y:S01]  /*0c80*/  STS.U8 [R38+UR14+0x2400], R21 ;  /* 0x0024001526007988 */ /* 0x000fe2000800000e */
[----:B------:R-:W-:-:S03]  /*0c90*/  PRMT R5, RZ, 0x7610, R5 ;  /* 0x00007610ff057816 */ /* 0x000fc60000000005 */
[----:B------:R-:W-:Y:S02]  /*0ca0*/  STS.U8 [R38+UR14+0x2800], R25 ;  /* 0x0028001926007988 */ /* 0x000fe4000800000e */
[----:B------:R-:W-:Y:S01]  /*0cb0*/  VOTEU.ALL UP0, P1 ;  /* 0x0000000000ff7886 */ /* 0x000fe20000800000 */
[----:B------:R-:W-:Y:S01]  /*0cc0*/  VOTEU.ALL UP1, P1 ;  /* 0x0000000000ff7886 */ /* 0x000fe20000820000 */
[----:B------:R0:W-:Y:S03]  /*0cd0*/  STS.U8 [R38+UR14+0x2c00], R7 ;  /* 0x002c000726007988 */ /* 0x0001e6000800000e */
[----:B------:R-:W-:-:S04]  /*0ce0*/  @!UP0 UIADD3 UR4, UPT, UPT, -UR7, 0x100000, URZ ;  /* 0x0010000007048890 */ /* 0x000fc8000fffe1ff */
[----:B------:R-:W-:Y:S02]  /*0cf0*/  @!UP0 USHF.L.U32 UR5, UR4, 0xb, URZ ;  /* 0x0000000b04058899 */ /* 0x000fe400080006ff */
[----:B------:R-:W-:Y:S01]  /*0d00*/  @!UP0 USHF.L.U32 UR4, UR4, 0x1, URZ ;  /* 0x0000000104048899 */ /* 0x000fe200080006ff */
[----:B------:R-:W-:Y:S04]  /*0d10*/  STS.U8 [R37+UR14+0x2100], R18 ;  /* 0x0021001225007988 */ /* 0x000fe8000800000e */
[----:B------:R-:W-:Y:S01]  /*0d20*/  STS.U8 [R37+UR14+0x2500], R22 ;  /* 0x0025001625007988 */ /* 0x000fe2000800000e */
[----:B------:R-:W-:Y:S02]  /*0d30*/  PRMT R9, RZ, 0x7610, R9 ;  /* 0x00007610ff097816 */ /* 0x000fe40000000009 */
[----:B0-----:R-:W-:Y:S01]  /*0d40*/  PRMT R7, RZ, 0x7610, R7 ;  /* 0x00007610ff077816 */ /* 0x001fe20000000007 */
[----:B------:R-:W-:Y:S04]  /*0d50*/  STS.U8 [R37+UR14+0x2900], R26 ;  /* 0x0029001a25007988 */ /* 0x000fe8000800000e */
[----:B------:R-:W-:Y:S04]  /*0d60*/  STS.U8 [R37+UR14+0x2d00], R16 ;  /* 0x002d001025007988 */ /* 0x000fe8000800000e */
[----:B------:R-:W-:Y:S04]  /*0d70*/  STS.U8 [R2+UR14+0x2200], R19 ;  /* 0x0022001302007988 */ /* 0x000fe8000800000e */
[----:B------:R-:W-:Y:S04]  /*0d80*/  STS.U8 [R2+UR14+0x2600], R23 ;  /* 0x0026001702007988 */ /* 0x000fe8000800000e */
[----:B------:R-:W-:Y:S04]  /*0d90*/  STS.U8 [R2+UR14+0x2a00], R27 ;  /* 0x002a001b02007988 */ /* 0x000fe8000800000e */
[----:B------:R-:W-:Y:S04]  /*0da0*/  STS.U8 [R2+UR14+0x2e00], R14 ;  /* 0x002e000e02007988 */ /* 0x000fe8000800000e */
[----:B------:R-:W-:Y:S04]  /*0db0*/  STS.U8 [R4+UR14+0x2300], R20 ;  /* 0x0023001404007988 */ /* 0x000fe8000800000e */
[----:B------:R-:W-:Y:S04]  /*0dc0*/  STS.U8 [R4+UR14+0x2700], R24 ;  /* 0x0027001804007988 */ /* 0x000fe8000800000e */
[----:B------:R0:W-:Y:S04]  /*0dd0*/  STS.U8 [R4+UR14+0x2b00], R13 ;  /* 0x002b000d04007988 */ /* 0x0001e8000800000e */
[----:B------:R1:W-:Y:S01]  /*0de0*/  STS.U8 [R4+UR14+0x2f00], R11 ;  /* 0x002f000b04007988 */ /* 0x0003e2000800000e */
[----:B------:R-:W-:Y:S01]  /*0df0*/  STTM.x16 tmem[UR31], RZ ;  /* 0x000000ff000079ed */ /* 0x000fe2000824001f */
[----:B------:R-:W2:Y:S02]  /*0e00*/  FENCE.VIEW.ASYNC.T ;  /* 0x00000000000073c6 */ /* 0x000ea40000000200 */
[----:B--2---:R-:W-:Y:S01]  /*0e10*/  BAR.SYNC.DEFER_BLOCKING 0x0 ;  /* 0x0000000000007b1d */ /* 0x004fe20000010000 */
[----:B0-----:R-:W-:-:S02]  /*0e20*/  PRMT R13, RZ, 0x7610, R13 ;  /* 0x00007610ff0d7816 */ /* 0x001fc4000000000d */
[----:B------:R-:W-:Y:S02]  /*0e30*/  PRMT R15, RZ, 0x7610, R15 ;  /* 0x00007610ff0f7816 */ /* 0x000fe4000000000f */
[----:B-1----:R-:W-:Y:S01]  /*0e40*/  PRMT R11, RZ, 0x7610, R11 ;  /* 0x00007610ff0b7816 */ /* 0x002fe2000000000b */
[----:B------:R-:W0:Y:S02]  /*0e50*/  FENCE.VIEW.ASYNC.S ;  /* 0x00000000000073c6 */ /* 0x000e240000000000 */
[----:B0-----:R0:W1:Y:S02]  /*0e60*/  @!UP1 SYNCS.EXCH.64 URZ, [UR15], UR4 ;  /* 0x000000040fff95b2 */ /* 0x0010640008000100 */
[----:B-1----:R-:W-:Y:S01]  /*0e70*/  BAR.SYNC.DEFER_BLOCKING 0x0 ;  /* 0x0000000000007b1d */ /* 0x002fe20000010000 */
[----:B------:R-:W-:Y:S02]  /*0e80*/  PRMT R17, RZ, 0x7610, R17 ;  /* 0x00007610ff117816 */ /* 0x000fe40000000011 */
[----:B------:R-:W-:-:S03]  /*0e90*/  PRMT R19, RZ, 0x7610, R19 ;  /* 0x00007610ff137816 */ /* 0x000fc60000000013 */
[----:B------:R-:W2:Y:S04]  /*0ea0*/  @P2 LDG.E.U8 R5, desc[UR26][R74.64] ;  /* 0x0000001a4a052981 */ /* 0x000ea8000c1e1100 */
[----:B------:R-:W3:Y:S04]  /*0eb0*/  @P2 LDG.E.U8 R7, desc[UR26][R72.64] ;  /* 0x0000001a48072981 */ /* 0x000ee8000c1e1100 */
[----:B------:R-:W4:Y:S04]  /*0ec0*/  @P2 LDG.E.U8 R9, desc[UR26][R70.64] ;  /* 0x0000001a46092981 */ /* 0x000f28000c1e1100 */
[----:B------:R-:W4:Y:S04]  /*0ed0*/  @P2 LDG.E.U8 R11, desc[UR26][R66.64] ;  /* 0x0000001a420b2981 */ /* 0x000f28000c1e1100 */
[----:B------:R-:W4:Y:S04]  /*0ee0*/  @P2 LDG.E.U8 R13, desc[UR26][R64.64] ;  /* 0x0000001a400d2981 */ /* 0x000f28000c1e1100 */
[----:B------:R-:W4:Y:S04]  /*0ef0*/  @P2 LDG.E.U8 R15, desc[UR26][R62.64] ;  /* 0x0000001a3e0f2981 */ /* 0x000f28000c1e1100 */
[----:B------:R-:W4:Y:S04]  /*0f00*/  @P2 LDG.E.U8 R17, desc[UR26][R58.64] ;  /* 0x0000001a3a112981 */ /* 0x000f28000c1e1100 */
[----:B------:R-:W4:Y:S01]  /*0f10*/  @P2 LDG.E.U8 R19, desc[UR26][R56.64] ;  /* 0x0000001a38132981 */ /* 0x000f22000c1e1100 */
[----:B0-----:R-:W-:-:S04]  /*0f20*/  @!UP0 UIADD3 UR4, UPT, UPT, -UR7, 0x100000, URZ ;  /* 0x0010000007048890 */ /* 0x001fc8000fffe1ff */
[----:B------:R-:W-:Y:S02]  /*0f30*/  @!UP0 USHF.L.U32 UR5, UR4, 0xb, URZ ;  /* 0x0000000b04058899 */ /* 0x000fe400080006ff */
[----:B------:R-:W-:Y:S01]  /*0f40*/  @!UP0 USHF.L.U32 UR4, UR4, 0x1, URZ ;  /* 0x0000000104048899 */ /* 0x000fe200080006ff */
[----:B------:R-:W-:Y:S01]  /*0f50*/  VOTEU.ALL UP1, P1 ;  /* 0x0000000000ff7886 */ /* 0x000fe20000820000 */
[----:B------:R-:W-:Y:S01]  /*0f60*/  ISETP.EQ.U32.AND P3, PT, RZ, UR22, P2 ;  /* 0x00000016ff007c0c */ /* 0x000fe20009762070 */
[----:B------:R-:W-:Y:S02]  /*0f70*/  UIADD3 UR32, UPT, UPT, UR12, 0x20, URZ ;  /* 0x000000200c207890 */ /* 0x000fe4000fffe0ff */
[----:B------:R-:W-:Y:S02]  /*0f80*/  UIADD3 UR18, UPT, UPT, UR14, 0x3800, URZ ;  /* 0x000038000e127890 */ /* 0x000fe4000fffe0ff */
[----:B------:R-:W-:-:S04]  /*0f90*/  UIADD3 UR6, UPT, UPT, UR6, UR32, URZ ;  /* 0x0000002006067290 */ /* 0x000fc8000fffe0ff */
[----:B------:R-:W-:Y:S01]  /*0fa0*/  ULEA UR16, UR16, UR6, 0x10 ;  /* 0x0000000610107291 */ /* 0x000fe2000f8e80ff */
[----:B------:R0:W1:Y:S01]  /*0fb0*/  @!UP1 SYNCS.EXCH.64 URZ, [UR14+0x4808], UR4 ;  /* 0x004808040eff95b2 */ /* 0x0000620008000100 */
[----:B------:R-:W-:Y:S01]  /*0fc0*/  VOTEU.ALL UP1, P1 ;  /* 0x0000000000ff7886 */ /* 0x000fe20000820000 */
[----:B0-----:R-:W-:-:S04]  /*0fd0*/  @!UP0 UIADD3 UR4, UPT, UPT, -UR7, 0x100000, URZ ;  /* 0x0010000007048890 */ /* 0x001fc8000fffe1ff */
[----:B------:R-:W-:Y:S02]  /*0fe0*/  @!UP0 USHF.L.U32 UR5, UR4, 0xb, URZ ;  /* 0x0000000b04058899 */ /* 0x000fe400080006ff */
[----:B------:R-:W-:Y:S01]  /*0ff0*/  @!UP0 USHF.L.U32 UR4, UR4, 0x1, URZ ;  /* 0x0000000104048899 */ /* 0x000fe200080006ff */
[----:B--2---:R0:W-:Y:S04]  /*1000*/  STS.U8 [R38+UR14+0x3000], R5 ;  /* 0x0030000526007988 */ /* 0x0041e8000800000e */
[----:B---3--:R0:W-:Y:S04]  /*1010*/  STS.U8 [R38+UR14+0x3100], R7 ;  /* 0x0031000726007988 */ /* 0x0081e8000800000e */
[----:B----4-:R0:W-:Y:S04]  /*1020*/  STS.U8 [R38+UR14+0x3200], R9 ;  /* 0x0032000926007988 */ /* 0x0101e8000800000e */
[----:B------:R0:W-:Y:S04]  /*1030*/  STS.U8 [R38+UR14+0x3300], R11 ;  /* 0x0033000b26007988 */ /* 0x0001e8000800000e */
[----:B------:R0:W-:Y:S04]  /*1040*/  STS.U8 [R38+UR14+0x3400], R13 ;  /* 0x0034000d26007988 */ /* 0x0001e8000800000e */
[----:B------:R0:W-:Y:S04]  /*1050*/  STS.U8 [R38+UR14+0x3500], R15 ;  /* 0x0035000f26007988 */ /* 0x0001e8000800000e */
[----:B------:R0:W-:Y:S04]  /*1060*/  STS.U8 [R38+UR14+0x3600], R17 ;  /* 0x0036001126007988 */ /* 0x0001e8000800000e */
[----:B------:R0:W-:Y:S01]  /*1070*/  STS.U8 [R38+UR14+0x3700], R19 ;  /* 0x0037001326007988 */ /* 0x0001e2000800000e */
[----:B-1----:R1:W-:Y:S06]  /*1080*/  MEMBAR.ALL.CTA ;  /* 0x0000000000007992 */ /* 0x0023ec0000008000 */
[----:B-1----:R-:W-:Y:S04]  /*1090*/  FENCE.VIEW.ASYNC.S ;  /* 0x00000000000073c6 */ /* 0x002fe80000000000 */
[----:B------:R-:W1:Y:S02]  /*10a0*/  FENCE.VIEW.ASYNC.S ;  /* 0x00000000000073c6 */ /* 0x000e640000000000 */
[----:B-1----:R0:W1:Y:S02]  /*10b0*/  @!UP1 SYNCS.EXCH.64 URZ, [UR14+0x3800], UR4 ;  /* 0x003800040eff95b2 */ /* 0x0020640008000100 */
[----:B-1----:R-:W-:Y:S06]  /*10c0*/  BAR.SYNC.DEFER_BLOCKING 0x0 ;  /* 0x0000000000007b1d */ /* 0x002fec0000010000 */
[----:B0-----:R-:W-:Y:S05]  /*10d0*/  @!P3 BRA `(.L_x_6) ;  /* 0x000000000040b947 */ /* 0x001fea0003800000 */
[----:B------:R-:W-:Y:S02]  /*10e0*/  UIADD3 UR4, UPT, UPT, UR14, 0x2000, URZ ;  /* 0x000020000e047890 */ /* 0x000fe4000fffe0ff */
[----:B------:R-:W-:Y:S02]  /*10f0*/  UIADD3 UR5, UPT, UPT, UR14, 0x3000, URZ ;  /* 0x000030000e057890 */ /* 0x000fe4000fffe0ff */
[----:B------:R-:W-:Y:S02]  /*1100*/  USHF.R.U32.HI UR4, URZ, 0x4, UR4 ;  /* 0x00000004ff047899 */ /* 0x000fe40008011604 */
[----:B------:R-:W-:Y:S02]  /*1110*/  USHF.R.U32.HI UR5, URZ, 0x4, UR5 ;  /* 0x00000004ff057899 */ /* 0x000fe40008011605 */
[----:B------:R-:W-:Y:S02]  /*1120*/  USGXT.U32 UR6, UR4, 0xe ;  /* 0x0000000e0406789a */ /* 0x000fe40008000000 */
[----:B------:R-:W-:Y:S01]  /*1130*/  USGXT.U32 UR8, UR5, 0xe ;  /* 0x0000000e0508789a */ /* 0x000fe20008000000 */
[----:B------:R-:W-:-:S02]  /*1140*/  UMOV UR4, UR18 ;  /* 0x0000001200047c82 */ /* 0x000fc40008000000 */
[----:B------:R-:W-:Y:S01]  /*1150*/  UMOV UR5, URZ ;  /* 0x000000ff00057c82 */ /* 0x000fe20008000000 */
[----:B------:R-:W-:Y:S01]  /*1160*/  UMOV UR10, 0x0 ;  /* 0x00000000000a7882 */ /* 0x000fe20000000000 */
[----:B------:R-:W-:Y:S01]  /*1170*/  UMOV UR11, 0x8108010 ;  /* 0x08108010000b7882 */ /* 0x000fe20000000000 */
[----:B------:R-:W-:Y:S01]  /*1180*/  UMOV UR7, 0x40004040 ;  /* 0x4000404000077882 */ /* 0x000fe20000000000 */
[----:B------:R-:W-:Y:S01]  /*1190*/  UMOV UR9, 0xc0004010 ;  /* 0xc000401000097882 */ /* 0x000fe20000000000 */
[----:B------:R-:W-:Y:S01]  /*11a0*/  UMOV UR4, UR4 ;  /* 0x0000000400047c82 */ /* 0x000fe20008000000 */
[----:B------:R0:W-:Y:S01]  /*11b0*/  UTCQMMA gdesc[UR6], gdesc[UR8], tmem[UR32], tmem[UR10], idesc[UR11], !UPT ;  /* 0x00ff0a08060075ea */ /* 0x0001e2000f800320 */
[----:B------:R0:W-:Y:S01]  /*11c0*/  UTCBAR [UR4], URZ ;  /* 0x000000ff040073e9 */ /* 0x0001e200080000ff */
[----:B------:R-:W-:Y:S02]  /*11d0*/  NOP ;  /* 0x0000000000007918 */ /* 0x000fe40000000000 */
.L_x_6:
[----:B------:R-:W-:Y:S05]  /*11e0*/  @!P2 BRA `(.L_x_7) ;  /* 0x000000000008a947 */ /* 0x000fea0003800000 */
[----:B------:R-:W1:Y:S02]  /*11f0*/  SYNCS.PHASECHK.TRANS64.TRYWAIT P4, [UR14+0x3800], RZ ;  /* 0x003800ffff0075a7 */ /* 0x000e64000808110e */
[----:B-1----:R-:W-:Y:S05]  /*1200*/  @!P4 BRA `(.L_x_8) ;  /* 0x000000400034c947 */ /* 0x002fea0003800000 */
.L_x_7:
[----:B------:R-:W-:Y:S01]  /*1210*/  BAR.SYNC.DEFER_BLOCKING 0x0 ;  /* 0x0000000000007b1d */ /* 0x000fe20000010000 */
[----:B------:R-:W-:Y:S02]  /*1220*/  PRMT R61, RZ, 0x7610, R61 ;  /* 0x00007610ff3d7816 */ /* 0x000fe4000000003d */
[----:B------:R-:W-:-:S03]  /*1230*/  PRMT R78, RZ, 0x7610, R78 ;  /* 0x00007610ff4e7816 */ /* 0x000fc6000000004e */
[----:B0-----:R-:W0:Y:S02]  /*1240*/  LDCU UR6, c[0x0][0x3a8] ;  /* 0x00007500ff0677ac */ /* 0x001e240008000800 */
[----:B------:R-:W1:Y:S01]  /*1250*/  LDC.64 R88, c[0x0][0x390] ;  /* 0x0000e400ff587b82 */ /* 0x000e620000000a00 */
[----:B------:R-:W-:Y:S01]  /*1260*/  LDTM.16dp32bit_t0_t15.x32 R4, tmem[UR16] ;  /* 0x00000010000479ee */ /* 0x000fe20008a80000 */
[----:B------:R-:W0:Y:S01]  /*1270*/  LDTM.16dp32bit_t16_t31.x32 R4, tmem[UR16+0x20] ;  /* 0x00002010000479ee */ /* 0x000e220008aa0000 */
[----:B------:R-:W2:Y:S05]  /*1280*/  LDCU.64 UR20, c[0x0][0x3d0] ;  /* 0x00007a00ff1477ac */ /* 0x000eaa0008000a00 */
[----:B------:R-:W3:Y:S01]  /*1290*/  LDC R47, c[0x0][0x3d8] ;  /* 0x0000f600ff2f7b82 */ /* 0x000ee20000000800 */
[----:B------:R-:W4:Y:S01]  /*12a0*/  @!P1 SYNCS.CCTL.IV [UR14+0x3800] ;  /* 0x00380000ff0099b1 */ /* 0x000f22000800000e */
[----:B------:R-:W-:Y:S01]  /*12b0*/  NOP ;  /* 0x0000000000007918 */ /* 0x000fe20000000000 */
[----:B--2---:R-:W-:Y:S01]  /*12c0*/  UIMAD UR4, UR13, UR20, URZ ;  /* 0x000000140d0472a4 */ /* 0x004fe2000f8e02ff */
[----:B0-----:R-:W-:Y:S01]  /*12d0*/  FMUL R2, R4, UR6 ;  /* 0x0000000604027c20 */ /* 0x001fe20008400000 */
[----:B------:R-:W-:Y:S01]  /*12e0*/  FMUL R39, R5, UR6 ;  /* 0x0000000605277c20 */ /* 0x000fe20008400000 */
[----:B------:R-:W-:Y:S01]  /*12f0*/  FMUL R40, R6, UR6 ;  /* 0x0000000606287c20 */ /* 0x000fe20008400000 */
[----:B------:R-:W-:Y:S01]  /*1300*/  FMUL R41, R7, UR6 ;  /* 0x0000000607297c20 */ /* 0x000fe20008400000 */
[----:B------:R-:W-:Y:S01]  /*1310*/  FMUL R42, R8, UR6 ;  /* 0x00000006082a7c20 */ /* 0x000fe20008400000 */
[----:B------:R-:W-:-:S02]  /*1320*/  USHF.R.S32.HI UR5, URZ, 0x1f, UR4 ;  /* 0x0000001fff057899 */ /* 0x000fc40008011404 */
[----:B------:R-:W-:Y:S01]  /*1330*/  FMNMX3 R40, R2, R39, R40, !PT ;  /* 0x0000002702287276 */ /* 0x000fe20007800028 */
[----:B------:R-:W-:Y:S01]  /*1340*/  FMUL R2, R9, UR6 ;  /* 0x0000000609027c20 */ /* 0x000fe20008400000 */
[----:B------:R-:W-:Y:S02]  /*1350*/  FMUL R39, R10, UR6 ;  /* 0x000000060a277c20 */ /* 0x000fe40008400000 */
[----:B------:R-:W-:Y:S01]  /*1360*/  FMNMX3 R42, R40, R41, R42, !PT ;  /* 0x00000029282a7276 */ /* 0x000fe2000780002a */
[----:B------:R-:W-:Y:S01]  /*1370*/  FMUL R40, R11, UR6 ;  /* 0x000000060b287c20 */ /* 0x000fe20008400000 */
[----:B------:R-:W-:Y:S02]  /*1380*/  FMUL R41, R12, UR6 ;  /* 0x000000060c297c20 */ /* 0x000fe40008400000 */
[----:B------:R-:W-:Y:S01]  /*1390*/  FMNMX3 R42, R42, R2, R39, !PT ;  /* 0x000000022a2a7276 */ /* 0x000fe20007800027 */
[----:B------:R-:W-:Y:S01]  /*13a0*/  FMUL R2, R13, UR6 ;  /* 0x000000060d027c20 */ /* 0x000fe20008400000 */
[----:B------:R-:W-:-:S02]  /*13b0*/  FMUL R39, R14, UR6 ;  /* 0x000000060e277c20 */ /* 0x000fc40008400000 */
        /* <DEDUP_REMOVED lines=32> */
[--C-:B------:R-:W-:Y:S02]  /*15c0*/  SHF.R.U32.HI R42, RZ, 0x6, R0.reuse ;  /* 0x00000006ff2a7819 */ /* 0x100fe40000011600 */
[----:B------:R-:W-:Y:S02]  /*15d0*/  FMNMX3 R39, R41, R2, R39, !PT ;  /* 0x0000000229277276 */ /* 0x000fe40007800027 */
[----:B------:R-:W-:-:S02]  /*15e0*/  SHF.R.U32.HI R41, RZ, 0x2, R0 ;  /* 0x00000002ff297819 */ /* 0x000fc40000011600 */
[----:B------:R-:W-:Y:S02]  /*15f0*/  FMNMX R40, R40, R39, !PT ;  /* 0x0000002728287209 */ /* 0x000fe40007800000 */
[----:B------:R-:W-:Y:S02]  /*1600*/  LOP3.LUT R2, R0, 0x3f, RZ, 0xc0, !PT ;  /* 0x0000003f00027812 */ /* 0x000fe400078ec0ff */
[----:B------:R-:W-:Y:S01]  /*1610*/  LOP3.LUT R41, R41, 0x38, RZ, 0xc0, !PT ;  /* 0x0000003829297812 */ /* 0x000fe200078ec0ff */
[----:B------:R-:W0:Y:S02]  /*1620*/  SHFL.BFLY PT, R69, R40, 0x10, 0x1f ;  /* 0x0e001f0028457f89 */ /* 0x000e2400000e0000 */
[----:B------:R-:W-:Y:S01]  /*1630*/  IMAD R39, R2, UR21, RZ ;  /* 0x0000001502277c24 */ /* 0x000fe2000f8e02ff */
[----:B------:R-:W-:Y:S02]  /*1640*/  LOP3.LUT R41, R41, 0x1f, R0, 0xf8, !PT ;  /* 0x0000001f29297812 */ /* 0x000fe400078ef800 */
[----:B------:R-:W-:-:S02]  /*1650*/  SGXT.U32 R2, R42, 0x2 ;  /* 0x000000022a02781a */ /* 0x000fc40000000000 */
[----:B-1----:R-:W-:Y:S02]  /*1660*/  IADD3 R87, P4, P5, R39, UR4, R88 ;  /* 0x0000000427577c10 */ /* 0x002fe4000fd9e058 */
[----:B------:R-:W-:Y:S01]  /*1670*/  SHF.R.U32.HI R42, RZ, 0x1, R0 ;  /* 0x00000001ff2a7819 */ /* 0x000fe20000011600 */
[----:B---3--:R-:W-:Y:S01]  /*1680*/  IMAD R2, R2, R47, RZ ;  /* 0x0000002f02027224 */ /* 0x008fe200078e02ff */
[----:B0-----:R-:W-:-:S05]  /*1690*/  FMNMX3 R69, R40, -INF , R69, !PT ;  /* 0xff80000028457876 */ /* 0x001fca0007800045 */
[----:B------:R-:W-:-:S04]  /*16a0*/  FADD R40, -R69, -INF ;  /* 0xff80000045287421 */ /* 0x000fc80000000100 */
[----:B------:R-:W-:Y:S01]  /*16b0*/  FMUL R79, R40, 1.4426950216293334961 ;  /* 0x3fb8aa3b284f7820 */ /* 0x000fe20000400000 */
[----:B------:R-:W-:Y:S01]  /*16c0*/  SHF.R.S32.HI R40, RZ, 0x1f, R39 ;  /* 0x0000001fff287819 */ /* 0x000fe20000011427 */
[----:B------:R-:W-:-:S03]  /*16d0*/  IMAD.SHL.U32 R39, R41, 0x10, RZ ;  /* 0x0000001029277824 */ /* 0x000fc600078e00ff */
[----:B------:R-:W-:Y:S01]  /*16e0*/  IADD3.X R89, PT, PT, R40, UR5, R89, P4, P5 ;  /* 0x0000000528597c10 */ /* 0x000fe2000a7ea459 */
[----:B------:R-:W4:Y:S01]  /*16f0*/  MUFU.EX2 R79, R79 ;  /* 0x0000004f004f7308 */ /* 0x000f220000000800 */
[----:B------:R-:W-:Y:S02]  /*1700*/  LOP3.LUT R41, R39, 0x1b0, RZ, 0xc0, !PT ;  /* 0x000001b027297812 */ /* 0x000fe400078ec0ff */
[C---:B------:R-:W-:Y:S02]  /*1710*/  IADD3 R54, P4, PT, R2.reuse, R87, RZ ;  /* 0x0000005702367210 */ /* 0x040fe40007f9e0ff */
[----:B------:R-:W-:Y:S02]  /*1720*/  LOP3.LUT R41, R41, 0x40, R42, 0xf8, !PT ;  /* 0x0000004029297812 */ /* 0x000fe400078ef82a */
[----:B------:R-:W-:Y:S02]  /*1730*/  LEA R40, R47, R2, 0x2 ;  /* 0x000000022f287211 */ /* 0x000fe400078e10ff */
[----:B------:R-:W-:-:S02]  /*1740*/  LEA.HI.X.SX32 R55, R2, R89, 0x1, P4 ;  /* 0x0000005902377211 */ /* 0x000fc400020f0eff */
[----:B------:R-:W-:Y:S01]  /*1750*/  IADD3 R2, PT, PT, R41, UR14, RZ ;  /* 0x0000000e29027c10 */ /* 0x000fe2000fffe0ff */
[----:B------:R-:W-:Y:S01]  /*1760*/  IMAD R42, R47, 0x4, R40 ;  /* 0x000000042f2a7824 */ /* 0x000fe200078e0228 */
[----:B------:R-:W-:-:S03]  /*1770*/  IADD3 R52, P4, PT, R40, R87, RZ ;  /* 0x0000005728347210 */ /* 0x000fc60007f9e0ff */
[----:B----4-:R-:W-:Y:S01]  /*1780*/  STSM.16.M88 [R2+0x3000], R79 ;  /* 0x0030004f02007844 */ /* 0x010fe20000000000 */
[----:B------:R-:W-:Y:S01]  /*1790*/  LEA.HI.X.SX32 R53, R40, R89, 0x1, P4 ;  /* 0x0000005928357211 */ /* 0x000fe200020f0eff */
[----:B------:R-:W-:Y:S01]  /*17a0*/  BAR.SYNC.DEFER_BLOCKING 0x0 ;  /* 0x0000000000007b1d */ /* 0x000fe20000010000 */
[C---:B------:R-:W-:Y:S01]  /*17b0*/  IMAD R43, R47.reuse, 0x8, R42 ;  /* 0x000000082f2b7824 */ /* 0x040fe200078e022a */
[C---:B------:R-:W-:Y:S02]  /*17c0*/  LEA.HI R40, R0.reuse, 0xc, RZ, 0x1a ;  /* 0x0000000c00287811 */ /* 0x040fe400078fd0ff */
[----:B------:R-:W-:Y:S02]  /*17d0*/  LEA.HI R41, R0, 0x1c, RZ, 0x1a ;  /* 0x0000001c00297811 */ /* 0x000fe400078fd0ff */
[----:B------:R-:W-:Y:S01]  /*17e0*/  LEA R45, R47, R43, 0x2 ;  /* 0x0000002b2f2d7211 */ /* 0x000fe200078e10ff */
[----:B------:R-:W-:Y:S01]  /*17f0*/  IMAD R40, R40, R47, RZ ;  /* 0x0000002f28287224 */ /* 0x000fe200078e02ff */
[C---:B------:R-:W-:Y:S01]  /*1800*/  IADD3 R50, P4, PT, R42.reuse, R87, RZ ;  /* 0x000000572a327210 */ /* 0x040fe20007f9e0ff */
[----:B------:R-:W-:Y:S01]  /*1810*/  IMAD R60, R41, R47, RZ ;  /* 0x0000002f293c7224 */ /* 0x000fe200078e02ff */
[----:B------:R-:W-:Y:S01]  /*1820*/  IADD3 R46, P5, PT, R43, R87, RZ ;  /* 0x000000572b2e7210 */ /* 0x000fe20007fbe0ff */
[----:B------:R-:W-:Y:S01]  /*1830*/  IMAD R41, R47, 0x4, R45 ;  /* 0x000000042f297824 */ /* 0x000fe200078e022d */
[----:B------:R-:W-:-:S02]  /*1840*/  LEA.HI.X.SX32 R51, R42, R89, 0x1, P4 ;  /* 0x000000592a337211 */ /* 0x000fc400020f0eff */
[CC--:B------:R-:W-:Y:S02]  /*1850*/  IADD3 R48, P4, PT, R40.reuse, R87.reuse, RZ ;  /* 0x0000005728307210 */ /* 0x0c0fe40007f9e0ff */
[----:B------:R-:W-:Y:S02]  /*1860*/  IADD3 R42, P6, PT, R41, R87, RZ ;  /* 0x00000057292a7210 */ /* 0x000fe40007fde0ff */
[-C--:B------:R-:W-:Y:S02]  /*1870*/  LEA.HI.X.SX32 R47, R43, R89.reuse, 0x1, P5 ;  /* 0x000000592b2f7211 */ /* 0x080fe400028f0eff */
[----:B------:R-:W-:Y:S02]  /*1880*/  LEA.HI.X.SX32 R49, R40, R89, 0x1, P4 ;  /* 0x0000005928317211 */ /* 0x000fe400020f0eff */
[-C--:B------:R-:W-:Y:S02]  /*1890*/  IADD3 R44, P4, PT, R45, R87.reuse, RZ ;  /* 0x000000572d2c7210 */ /* 0x080fe40007f9e0ff */
[----:B------:R-:W-:Y:S01]  /*18a0*/  IADD3 R40, P5, PT, R60, R87, RZ ;  /* 0x000000573c287210 */ /* 0x000fe20007fbe0ff */
[----:B------:R-:W2:Y:S01]  /*18b0*/  @P2 LDG.E.U8 R61, desc[UR26][R54.64] ;  /* 0x0000001a363d2981 */ /* 0x000ea2000c1e1100 */
[----:B------:R-:W-:-:S02]  /*18c0*/  PRMT R81, RZ, 0x7610, R81 ;  /* 0x00007610ff517816 */ /* 0x000fc40000000051 */
[----:B------:R-:W-:Y:S01]  /*18d0*/  PRMT R83, RZ, 0x7610, R83 ;  /* 0x00007610ff537816 */ /* 0x000fe20000000053 */
[----:B------:R-:W3:Y:S01]  /*18e0*/  @P2 LDG.E.U8 R78, desc[UR26][R52.64] ;  /* 0x0000001a344e2981 */ /* 0x000ee2000c1e1100 */
[----:B------:R-:W-:Y:S02]  /*18f0*/  PRMT R85, RZ, 0x7610, R85 ;  /* 0x00007610ff557816 */ /* 0x000fe40000000055 */
[----:B------:R-:W-:Y:S01]  /*1900*/  PRMT R80, RZ, 0x7610, R80 ;  /* 0x00007610ff507816 */ /* 0x000fe20000000050 */
[----:B------:R-:W4:Y:S01]  /*1910*/  @P2 LDG.E.U8 R81, desc[UR26][R50.64] ;  /* 0x0000001a32512981 */ /* 0x000f22000c1e1100 */
[----:B------:R-:W-:Y:S02]  /*1920*/  LEA.HI.X.SX32 R43, R41, R89, 0x1, P6 ;  /* 0x00000059292b7211 */ /* 0x000fe400030f0eff */
[----:B------:R-:W-:Y:S01]  /*1930*/  PRMT R68, RZ, 0x7610, R68 ;  /* 0x00007610ff447816 */ /* 0x000fe20000000044 */
[----:B------:R-:W5:Y:S01]  /*1940*/  @P2 LDG.E.U8 R83, desc[UR26][R46.64] ;  /* 0x0000001a2e532981 */ /* 0x000f62000c1e1100 */
[----:B------:R-:W-:-:S02]  /*1950*/  PRMT R76, RZ, 0x7610, R76 ;  /* 0x00007610ff4c7816 */ /* 0x000fc4000000004c */
[-C--:B------:R-:W-:Y:S01]  /*1960*/  LEA.HI.X.SX32 R45, R45, R89.reuse, 0x1, P4 ;  /* 0x000000592d2d7211 */ /* 0x080fe200020f0eff */
[----:B------:R-:W3:Y:S01]  /*1970*/  @P2 LDG.E.U8 R85, desc[UR26][R42.64] ;  /* 0x0000001a2a552981 */ /* 0x000ee2000c1e1100 */
[----:B------:R-:W-:-:S03]  /*1980*/  LEA.HI.X.SX32 R41, R60, R89, 0x1, P5 ;  /* 0x000000593c297211 */ /* 0x000fc600028f0eff */
[----:B------:R-:W3:Y:S04]  /*1990*/  @P2 LDG.E.U8 R80, desc[UR26][R48.64] ;  /* 0x0000001a30502981 */ /* 0x000ee8000c1e1100 */
[----:B------:R-:W3:Y:S04]  /*19a0*/  @P2 LDG.E.U8 R68, desc[UR26][R44.64] ;  /* 0x0000001a2c442981 */ /* 0x000ee8000c1e1100 */
[----:B------:R-:W3:Y:S01]  /*19b0*/  @P2 LDG.E.U8 R76, desc[UR26][R40.64] ;  /* 0x0000001a284c2981 */ /* 0x000ee2000c1e1100 */
[--C-:B------:R-:W-:Y:S01]  /*19c0*/  FFMA R4, R4, UR6, -R69.reuse ;  /* 0x0000000604047c23 */ /* 0x100fe20008000845 */
[--C-:B------:R-:W-:Y:S01]  /*19d0*/  FFMA R5, R5, UR6, -R69.reuse ;  /* 0x0000000605057c23 */ /* 0x100fe20008000845 */
[--C-:B------:R-:W-:Y:S01]  /*19e0*/  FFMA R6, R6, UR6, -R69.reuse ;  /* 0x0000000606067c23 */ /* 0x100fe20008000845 */
[--C-:B------:R-:W-:Y:S01]  /*19f0*/  FFMA R7, R7, UR6, -R69.reuse ;  /* 0x0000000607077c23 */ /* 0x100fe20008000845 */
[----:B------:R-:W-:Y:S01]  /*1a00*/  FMUL R4, R4, 1.4426950216293334961 ;  /* 0x3fb8aa3b04047820 */ /* 0x000fe20000400000 */
[----:B------:R-:W-:Y:S01]  /*1a10*/  FMUL R5, R5, 1.4426950216293334961 ;  /* 0x3fb8aa3b05057820 */ /* 0x000fe20000400000 */
[----:B------:R-:W-:Y:S01]  /*1a20*/  FMUL R6, R6, 1.4426950216293334961 ;  /* 0x3fb8aa3b06067820 */ /* 0x000fe20000400000 */
[----:B------:R-:W-:Y:S01]  /*1a30*/  FMUL R87, R7, 1.4426950216293334961 ;  /* 0x3fb8aa3b07577820 */ /* 0x000fe20000400000 */
[--C-:B------:R-:W-:Y:S01]  /*1a40*/  FFMA R8, R8, UR6, -R69.reuse ;  /* 0x0000000608087c23 */ /* 0x100fe20008000845 */
[--C-:B------:R-:W-:Y:S01]  /*1a50*/  FFMA R9, R9, UR6, -R69.reuse ;  /* 0x0000000609097c23 */ /* 0x100fe20008000845 */
[----:B------:R-:W-:Y:S01]  /*1a60*/  MUFU.EX2 R4, R4 ;  /* 0x0000000400047308 */ /* 0x000fe20000000800 */
[--C-:B------:R-:W-:Y:S01]  /*1a70*/  FFMA R11, R11, UR6, -R69.reuse ;  /* 0x000000060b0b7c23 */ /* 0x100fe20008000845 */
[----:B------:R-:W-:Y:S01]  /*1a80*/  FMUL R7, R8, 1.4426950216293334961 ;  /* 0x3fb8aa3b08077820 */ /* 0x000fe20000400000 */
[--C-:B------:R-:W-:Y:S01]  /*1a90*/  FFMA R10, R10, UR6, -R69.reuse ;  /* 0x000000060a0a7c23 */ /* 0x100fe20008000845 */
[----:B------:R-:W-:Y:S01]  /*1aa0*/  FMUL R8, R9, 1.4426950216293334961 ;  /* 0x3fb8aa3b09087820 */ /* 0x000fe20000400000 */
[----:B------:R-:W-:Y:S01]  /*1ab0*/  FMUL R60, R11, 1.4426950216293334961 ;  /* 0x3fb8aa3b0b3c7820 */ /* 0x000fe20000400000 */
[--C-:B------:R-:W-:Y:S01]  /*1ac0*/  FFMA R15, R15, UR6, -R69.reuse ;  /* 0x000000060f0f7c23 */ /* 0x100fe20008000845 */
[--C-:B------:R-:W-:Y:S01]  /*1ad0*/  FFMA R19, R19, UR6, -R69.reuse ;  /* 0x0000000613137c23 */ /* 0x100fe20008000845 */
[----:B------:R-:W0:Y:S01]  /*1ae0*/  MUFU.EX2 R5, R5 ;  /* 0x0000000500057308 */ /* 0x000e220000000800 */
[----:B------:R-:W-:Y:S01]  /*1af0*/  FMUL R9, R10, 1.4426950216293334961 ;  /* 0x3fb8aa3b0a097820 */ /* 0x000fe20000400000 */
[--C-:B------:R-:W-:Y:S01]  /*1b00*/  FFMA R17, R17, UR6, -R69.reuse ;  /* 0x0000000611117c23 */ /* 0x100fe20008000845 */
[--C-:B------:R-:W-:Y:S01]  /*1b10*/  FFMA R10, R12, UR6, -R69.reuse ;  /* 0x000000060c0a7c23 */ /* 0x100fe20008000845 */
[--C-:B------:R-:W-:Y:S01]  /*1b20*/  FFMA R18, R18, UR6, -R69.reuse ;  /* 0x0000000612127c23 */ /* 0x100fe20008000845 */
[----:B------:R-:W-:Y:S01]  /*1b30*/  FMUL R82, R15, 1.4426950216293334961 ;  /* 0x3fb8aa3b0f527820 */ /* 0x000fe20000400000 */
[--C-:B------:R-:W-:Y:S01]  /*1b40*/  FFMA R13, R13, UR6, -R69.reuse ;  /* 0x000000060d0d7c23 */ /* 0x100fe20008000845 */
[----:B------:R-:W-:Y:S01]  /*1b50*/  FMUL R15, R17, 1.4426950216293334961 ;  /* 0x3fb8aa3b110f7820 */ /* 0x000fe20000400000 */
[----:B------:R-:W1:Y:S01]  /*1b60*/  MUFU.EX2 R6, R6 ;  /* 0x0000000600067308 */ /* 0x000e620000000800 */
[--C-:B------:R-:W-:Y:S01]  /*1b70*/  FFMA R14, R14, UR6, -R69.reuse ;  /* 0x000000060e0e7c23 */ /* 0x100fe20008000845 */
[----:B------:R-:W-:Y:S01]  /*1b80*/  FMUL R17, R18, 1.4426950216293334961 ;  /* 0x3fb8aa3b12117820 */ /* 0x000fe20000400000 */
[--C-:B------:R-:W-:Y:S01]  /*1b90*/  FFMA R18, R20, UR6, -R69.reuse ;  /* 0x0000000614127c23 */ /* 0x100fe20008000845 */
[----:B------:R-:W-:Y:S01]  /*1ba0*/  FMUL R11, R13, 1.4426950216293334961 ;  /* 0x3fb8aa3b0d0b7820 */ /* 0x000fe20000400000 */
[----:B------:R-:W-:Y:S01]  /*1bb0*/  FMUL R10, R10, 1.4426950216293334961 ;  /* 0x3fb8aa3b0a0a7820 */ /* 0x000fe20000400000 */
[----:B------:R-:W-:Y:S01]  /*1bc0*/  FMUL R13, R14, 1.4426950216293334961 ;  /* 0x3fb8aa3b0e0d7820 */ /* 0x000fe20000400000 */
[----:B------:R-:W-:Y:S01]  /*1bd0*/  FFMA R14, R16, UR6, -R69 ;  /* 0x00000006100e7c23 */ /* 0x000fe20008000845 */
[----:B------:R-:W1:Y:S01]  /*1be0*/  MUFU.EX2 R87, R87 ;  /* 0x0000005700577308 */ /* 0x000e620000000800 */
[----:B0-----:R-:W-:Y:S01]  /*1bf0*/  FADD R89, R4, R5 ;  /* 0x0000000504597221 */ /* 0x001fe20000000000 */
[--C-:B------:R-:W-:Y:S01]  /*1c00*/  FFMA R21, R21, UR6, -R69.reuse ;  /* 0x0000000615157c23 */ /* 0x100fe20008000845 */
[--C-:B------:R-:W-:Y:S01]  /*1c10*/  FFMA R22, R22, UR6, -R69.reuse ;  /* 0x0000000616167c23 */ /* 0x100fe20008000845 */
[--C-:B------:R-:W-:Y:S01]  /*1c20*/  FFMA R23, R23, UR6, -R69.reuse ;  /* 0x0000000617177c23 */ /* 0x100fe20008000845 */
[--C-:B------:R-:W-:Y:S01]  /*1c30*/  FFMA R24, R24, UR6, -R69.reuse ;  /* 0x0000000618187c23 */ /* 0x100fe20008000845 */
[----:B------:R-:W-:Y:S01]  /*1c40*/  FMUL R14, R14, 1.4426950216293334961 ;  /* 0x3fb8aa3b0e0e7820 */ /* 0x000fe20000400000 */
[--C-:B------:R-:W-:Y:S01]  /*1c50*/  FFMA R26, R26, UR6, -R69.reuse ;  /* 0x000000061a1a7c23 */ /* 0x100fe20008000845 */
[----:B------:R-:W0:Y:S01]  /*1c60*/  MUFU.EX2 R7, R7 ;  /* 0x0000000700077308 */ /* 0x000e220000000800 */
[--C-:B------:R-:W-:Y:S01]  /*1c70*/  FFMA R27, R27, UR6, -R69.reuse ;  /* 0x000000061b1b7c23 */ /* 0x100fe20008000845 */
[----:B------:R-:W-:Y:S01]  /*1c80*/  FMUL R18, R18, 1.4426950216293334961 ;  /* 0x3fb8aa3b12127820 */ /* 0x000fe20000400000 */
[--C-:B------:R-:W-:Y:S01]  /*1c90*/  FFMA R29, R29, UR6, -R69.reuse ;  /* 0x000000061d1d7c23 */ /* 0x100fe20008000845 */
[--C-:B------:R-:W-:Y:S01]  /*1ca0*/  FFMA R30, R30, UR6, -R69.reuse ;  /* 0x000000061e1e7c23 */ /* 0x100fe20008000845 */
[--C-:B------:R-:W-:Y:S01]  /*1cb0*/  FFMA R32, R32, UR6, -R69.reuse ;  /* 0x0000000620207c23 */ /* 0x100fe20008000845 */
[--C-:B------:R-:W-:Y:S01]  /*1cc0*/  FFMA R31, R31, UR6, -R69.reuse ;  /* 0x000000061f1f7c23 */ /* 0x100fe20008000845 */
[--C-:B------:R-:W-:Y:S01]  /*1cd0*/  FFMA R33, R33, UR6, -R69.reuse ;  /* 0x0000000621217c23 */ /* 0x100fe20008000845 */
[----:B------:R0:W-:Y:S01]  /*1ce0*/  MUFU.EX2 R12, R60 ;  /* 0x0000003c000c7308 */ /* 0x0001e20000000800 */
[----:B------:R-:W-:Y:S01]  /*1cf0*/  FMUL R30, R30, 1.4426950216293334961 ;  /* 0x3fb8aa3b1e1e7820 */ /* 0x000fe20000400000 */
[----:B------:R-:W-:Y:S01]  /*1d00*/  FMUL R31, R31, 1.4426950216293334961 ;  /* 0x3fb8aa3b1f1f7820 */ /* 0x000fe20000400000 */
[--C-:B------:R-:W-:Y:S01]  /*1d10*/  FFMA R34, R34, UR6, -R69.reuse ;  /* 0x0000000622227c23 */ /* 0x100fe20008000845 */
[--C-:B------:R-:W-:Y:S01]  /*1d20*/  FFMA R35, R35, UR6, -R69.reuse ;  /* 0x0000000623237c23 */ /* 0x100fe20008000845 */
[----:B------:R-:W-:Y:S01]  /*1d30*/  LOP3.LUT R39, R39, 0x1f0, RZ, 0xc0, !PT ;  /* 0x000001f027277812 */ /* 0x000fe200078ec0ff */
[----:B------:R-:W-:Y:S01]  /*1d40*/  FMUL R33, R33, 1.4426950216293334961 ;  /* 0x3fb8aa3b21217820 */ /* 0x000fe20000400000 */
[----:B------:R-:W-:Y:S01]  /*1d50*/  FMUL R34, R34, 1.4426950216293334961 ;  /* 0x3fb8aa3b22227820 */ /* 0x000fe20000400000 */
[----:B------:R-:W1:Y:S01]  /*1d60*/  MUFU.EX2 R8, R8 ;  /* 0x0000000800087308 */ /* 0x000e620000000800 */
[----:B0-----:R-:W-:Y:S01]  /*1d70*/  FMUL R60, R19, 1.4426950216293334961 ;  /* 0x3fb8aa3b133c7820 */ /* 0x001fe20000400000 */
[----:B------:R-:W-:Y:S01]  /*1d80*/  FMUL R19, R21, 1.4426950216293334961 ;  /* 0x3fb8aa3b15137820 */ /* 0x000fe20000400000 */
[----:B------:R-:W-:Y:S01]  /*1d90*/  FMUL R21, R22, 1.4426950216293334961 ;  /* 0x3fb8aa3b16157820 */ /* 0x000fe20000400000 */
[----:B------:R-:W-:Y:S01]  /*1da0*/  FMUL R22, R23, 1.4426950216293334961 ;  /* 0x3fb8aa3b17167820 */ /* 0x000fe20000400000 */
[----:B------:R-:W-:Y:S01]  /*1db0*/  FFMA R23, R25, UR6, -R69 ;  /* 0x0000000619177c23 */ /* 0x000fe20008000845 */
[----:B------:R-:W-:Y:S01]  /*1dc0*/  FMUL R35, R35, 1.4426950216293334961 ;  /* 0x3fb8aa3b23237820 */ /* 0x000fe20000400000 */
[----:B------:R-:W-:Y:S01]  /*1dd0*/  UIADD3 UR17, UPT, UPT, UR17, -0x40, URZ ;  /* 0xffffffc011117890 */ /* 0x000fe2000fffe0ff */
[----:B------:R-:W0:Y:S08]  /*1de0*/  MUFU.EX2 R9, R9 ;  /* 0x0000000900097308 */ /* 0x000e300000000800 */
[----:B------:R1:W-:Y:S08]  /*1df0*/  MUFU.EX2 R20, R60 ;  /* 0x0000003c00147308 */ /* 0x0003f00000000800 */
[----:B------:R0:W-:Y:S01]  /*1e00*/  MUFU.EX2 R16, R82 ;  /* 0x0000005200107308 */ /* 0x0001e20000000800 */
[----:B-1----:R-:W-:-:S07]  /*1e10*/  FADD R60, R6, R89 ;  /* 0x00000059063c7221 */ /* 0x002fce0000000000 */
[----:B------:R-:W1:Y:S01]  /*1e20*/  MUFU.EX2 R10, R10 ;  /* 0x0000000a000a7308 */ /* 0x000e620000000800 */
[----:B0-----:R-:W-:Y:S01]  /*1e30*/  FADD R82, R87, R60 ;  /* 0x0000003c57527221 */ /* 0x001fe20000000000 */
[----:B------:R-:W-:Y:S01]  /*1e40*/  FMUL R60, R24, 1.4426950216293334961 ;  /* 0x3fb8aa3b183c7820 */ /* 0x000fe20000400000 */
[----:B------:R-:W-:Y:S02]  /*1e50*/  FMUL R24, R23, 1.4426950216293334961 ;  /* 0x3fb8aa3b17187820 */ /* 0x000fe40000400000 */
[----:B------:R-:W-:-:S03]  /*1e60*/  FADD R89, R7, R82 ;  /* 0x0000005207597221 */ /* 0x000fc60000000000 */
[----:B------:R-:W0:Y:S01]  /*1e70*/  MUFU.EX2 R11, R11 ;  /* 0x0000000b000b7308 */ /* 0x000e220000000800 */
[----:B------:R-:W-:-:S04]  /*1e80*/  FADD R82, R8, R89 ;  /* 0x0000005908527221 */ /* 0x000fc80000000000 */
[----:B------:R-:W-:Y:S01]  /*1e90*/  FADD R23, R9, R82 ;  /* 0x0000005209177221 */ /* 0x000fe20000000000 */
[C---:B------:R-:W-:Y:S02]  /*1ea0*/  F2FP.SATFINITE.E4M3.F32.PACK_AB_MERGE_C R9, R12.reuse, R9, RZ ;  /* 0x000000090c09723e */ /* 0x040fe400048070ff */
[----:B------:R-:W0:Y:S01]  /*1eb0*/  MUFU.EX2 R13, R13 ;  /* 0x0000000d000d7308 */ /* 0x000e220000000800 */
[----:B------:R-:W-:Y:S01]  /*1ec0*/  FADD R89, R12, R23 ;  /* 0x000000170c597221 */ /* 0x000fe20000000000 */
[----:B------:R-:W-:-:S03]  /*1ed0*/  FMUL R23, R26, 1.4426950216293334961 ;  /* 0x3fb8aa3b1a177820 */ /* 0x000fc60000400000 */
[----:B-1----:R-:W-:-:S03]  /*1ee0*/  FADD R26, R10, R89 ;  /* 0x000000590a1a7221 */ /* 0x002fc60000000000 */
[----:B------:R-:W1:Y:S01]  /*1ef0*/  MUFU.EX2 R14, R14 ;  /* 0x0000000e000e7308 */ /* 0x000e620000000800 */
[----:B0-----:R-:W-:-:S07]  /*1f00*/  FADD R26, R11, R26 ;  /* 0x0000001a0b1a7221 */ /* 0x001fce0000000000 */
[----:B------:R-:W0:Y:S08]  /*1f10*/  MUFU.EX2 R15, R15 ;  /* 0x0000000f000f7308 */ /* 0x000e300000000800 */
[----:B------:R0:W-:Y:S08]  /*1f20*/  MUFU.EX2 R25, R60 ;  /* 0x0000003c00197308 */ /* 0x0001f00000000800 */
[----:B------:R-:W1:Y:S01]  /*1f30*/  MUFU.EX2 R17, R17 ;  /* 0x0000001100117308 */ /* 0x000e620000000800 */
[----:B0-----:R-:W-:Y:S01]  /*1f40*/  FMUL R60, R27, 1.4426950216293334961 ;  /* 0x3fb8aa3b1b3c7820 */ /* 0x001fe20000400000 */
[----:B------:R-:W-:Y:S01]  /*1f50*/  FADD R27, R13, R26 ;  /* 0x0000001a0d1b7221 */ /* 0x000fe20000000000 */
[----:B------:R-:W-:Y:S01]  /*1f60*/  FFMA R26, R28, UR6, -R69 ;  /* 0x000000061c1a7c23 */ /* 0x000fe20008000845 */
[----:B------:R-:W-:-:S02]  /*1f70*/  F2FP.SATFINITE.E4M3.F32.PACK_AB_MERGE_C R13, R16, R13, RZ ;  /* 0x0000000d100d723e */ /* 0x000fc400048070ff */
[----:B------:R-:W-:Y:S01]  /*1f80*/  FADD R27, R16, R27 ;  /* 0x0000001b101b7221 */ /* 0x000fe20000000000 */
[----:B------:R-:W-:Y:S01]  /*1f90*/  FMUL R26, R26, 1.4426950216293334961 ;  /* 0x3fb8aa3b1a1a7820 */ /* 0x000fe20000400000 */
[----:B------:R-:W0:Y:S02]  /*1fa0*/  MUFU.EX2 R18, R18 ;  /* 0x0000001200127308 */ /* 0x000e240000000800 */
[----:B-1----:R-:W-:Y:S01]  /*1fb0*/  FADD R82, R14, R27 ;  /* 0x0000001b0e527221 */ /* 0x002fe20000000000 */
[----:B------:R-:W-:-:S03]  /*1fc0*/  FMUL R27, R29, 1.4426950216293334961 ;  /* 0x3fb8aa3b1d1b7820 */ /* 0x000fc60000400000 */
[----:B------:R-:W-:Y:S02]  /*1fd0*/  FADD R82, R15, R82 ;  /* 0x000000520f527221 */ /* 0x000fe40000000000 */
[----:B------:R-:W-:Y:S02]  /*1fe0*/  MUFU.EX2 R19, R19 ;  /* 0x0000001300137308 */ /* 0x000fe40000000800 */
[----:B------:R-:W-:Y:S01]  /*1ff0*/  FADD R29, R17, R82 ;  /* 0x00000052111d7221 */ /* 0x000fe20000000000 */
[----:B------:R-:W-:Y:S02]  /*2000*/  F2FP.SATFINITE.E4M3.F32.PACK_AB_MERGE_C R82, R87, R6, RZ ;  /* 0x000000065752723e */ /* 0x000fe400048070ff */
[C---:B------:R-:W-:Y:S01]  /*2010*/  F2FP.SATFINITE.E4M3.F32.PACK_AB_MERGE_C R17, R20.reuse, R17, RZ ;  /* 0x000000111411723e */ /* 0x040fe200048070ff */
[----:B------:R-:W-:Y:S01]  /*2020*/  FADD R29, R20, R29 ;  /* 0x0000001d141d7221 */ /* 0x000fe20000000000 */
[----:B------:R-:W-:Y:S01]  /*2030*/  F2FP.SATFINITE.E4M3.F32.PACK_AB_MERGE_C R20, R5, R4, R82 ;  /* 0x000000040514723e */ /* 0x000fe20004807052 */
[----:B------:R-:W-:Y:S08]  /*2040*/  MUFU.EX2 R21, R21 ;  /* 0x0000001500157308 */ /* 0x000ff00000000800 */
[----:B------:R-:W1:Y:S08]  /*2050*/  MUFU.EX2 R22, R22 ;  /* 0x0000001600167308 */ /* 0x000e700000000800 */
[----:B------:R0:W-:Y:S08]  /*2060*/  MUFU.EX2 R28, R60 ;  /* 0x0000003c001c7308 */ /* 0x0001f00000000800 */
[----:B------:R-:W1:Y:S01]  /*2070*/  MUFU.EX2 R24, R24 ;  /* 0x0000001800187308 */ /* 0x000e620000000800 */
[----:B0-----:R-:W-:Y:S01]  /*2080*/  FADD R60, R18, R29 ;  /* 0x0000001d123c7221 */ /* 0x001fe20000000000 */
[----:B-1----:R-:W-:-:S03]  /*2090*/  F2FP.SATFINITE.E4M3.F32.PACK_AB_MERGE_C R12, R22, R21, RZ ;  /* 0x00000015160c723e */ /* 0x002fc600048070ff */
[----:B------:R-:W-:-:S03]  /*20a0*/  FADD R60, R19, R60 ;  /* 0x0000003c133c7221 */ /* 0x000fc60000000000 */
[----:B------:R-:W0:Y:S01]  /*20b0*/  MUFU.EX2 R23, R23 ;  /* 0x0000001700177308 */ /* 0x000e220000000800 */
[----:B------:R-:W-:Y:S01]  /*20c0*/  FADD R29, R21, R60 ;  /* 0x0000003c151d7221 */ /* 0x000fe20000000000 */
[----:B------:R-:W-:-:S03]  /*20d0*/  F2FP.SATFINITE.E4M3.F32.PACK_AB_MERGE_C R21, R8, R7, R9 ;  /* 0x000000070815723e */ /* 0x000fc60004807009 */
[----:B------:R-:W-:Y:S01]  /*20e0*/  FADD R60, R22, R29 ;  /* 0x0000001d163c7221 */ /* 0x000fe20000000000 */
[----:B------:R-:W-:Y:S01]  /*20f0*/  FMUL R29, R32, 1.4426950216293334961 ;  /* 0x3fb8aa3b201d7820 */ /* 0x000fe20000400000 */
[----:B------:R-:W-:Y:S01]  /*2100*/  F2FP.SATFINITE.E4M3.F32.PACK_AB_MERGE_C R22, R11, R10, R13 ;  /* 0x0000000a0b16723e */ /* 0x000fe2000480700d */
[----:B------:R-:W1:Y:S01]  /*2110*/  MUFU.EX2 R26, R26 ;  /* 0x0000001a001a7308 */ /* 0x000e620000000800 */
[----:B------:R-:W-:Y:S01]  /*2120*/  FADD R89, R25, R60 ;  /* 0x0000003c19597221 */ /* 0x000fe20000000000 */
[----:B------:R-:W-:-:S03]  /*2130*/  SHF.L.U32 R60, R0, 0x3, RZ ;  /* 0x00000003003c7819 */ /* 0x000fc600000006ff */
[----:B------:R-:W-:Y:S01]  /*2140*/  FADD R32, R24, R89 ;  /* 0x0000005918207221 */ /* 0x000fe20000000000 */
[----:B------:R-:W-:Y:S02]  /*2150*/  LOP3.LUT R60, R60, 0x430, RZ, 0xc0, !PT ;  /* 0x000004303c3c7812 */ /* 0x000fe400078ec0ff */
[----:B------:R-:W1:Y:S01]  /*2160*/  MUFU.EX2 R27, R27 ;  /* 0x0000001b001b7308 */ /* 0x000e620000000800 */
[----:B0-----:R-:W-:-:S04]  /*2170*/  FADD R89, R23, R32 ;  /* 0x0000002017597221 */ /* 0x001fc80000000000 */
[C---:B------:R-:W-:Y:S01]  /*2180*/  FADD R89, R28.reuse, R89 ;  /* 0x000000591c597221 */ /* 0x040fe20000000000 */
[----:B------:R-:W-:Y:S02]  /*2190*/  F2FP.SATFINITE.E4M3.F32.PACK_AB_MERGE_C R28, R28, R23, RZ ;  /* 0x000000171c1c723e */ /* 0x000fe400048070ff */
[----:B------:R-:W0:Y:S01]  /*21a0*/  MUFU.EX2 R30, R30 ;  /* 0x0000001e001e7308 */ /* 0x000e220000000800 */
[----:B-1----:R-:W-:Y:S01]  /*21b0*/  FADD R6, R26, R89 ;  /* 0x000000591a067221 */ /* 0x002fe20000000000 */
[----:B------:R-:W-:Y:S02]  /*21c0*/  F2FP.SATFINITE.E4M3.F32.PACK_AB_MERGE_C R23, R15, R14, R17 ;  /* 0x0000000e0f17723e */ /* 0x000fe40004807011 */
[----:B------:R-:W-:Y:S02]  /*21d0*/  F2FP.SATFINITE.E4M3.F32.PACK_AB_MERGE_C R25, R24, R25, R28 ;  /* 0x000000191819723e */ /* 0x000fe4000480701c */
[----:B------:R-:W-:Y:S02]  /*21e0*/  F2FP.SATFINITE.E4M3.F32.PACK_AB_MERGE_C R24, R19, R18, R12 ;  /* 0x000000121318723e */ /* 0x000fe4000480700c */
[----:B------:R-:W1:Y:S01]  /*21f0*/  MUFU.EX2 R31, R31 ;  /* 0x0000001f001f7308 */ /* 0x000e620000000800 */
[----:B------:R-:W-:-:S07]  /*2200*/  FADD R87, R27, R6 ;  /* 0x000000061b577221 */ /* 0x000fce0000000000 */
[----:B------:R-:W1:Y:S01]  /*2210*/  MUFU.EX2 R29, R29 ;  /* 0x0000001d001d7308 */ /* 0x000e620000000800 */
[----:B0-----:R-:W-:-:S07]  /*2220*/  FADD R6, R30, R87 ;  /* 0x000000571e067221 */ /* 0x001fce0000000000 */
[----:B------:R0:W0:Y:S01]  /*2230*/  MUFU.EX2 R32, R33 ;  /* 0x0000002100207308 */ /* 0x0000220000000800 */
[C---:B-1----:R-:W-:Y:S01]  /*2240*/  FADD R6, R31.reuse, R6 ;  /* 0x000000061f067221 */ /* 0x042fe20000000000 */
[----:B------:R-:W-:Y:S02]  /*2250*/  F2FP.SATFINITE.E4M3.F32.PACK_AB_MERGE_C R31, R31, R30, RZ ;  /* 0x0000001e1f1f723e */ /* 0x000fe400048070ff */
[----:B------:R-:W1:Y:S02]  /*2260*/  LDSM.16.M88 R30, [R39+UR14+0x3000] ;  /* 0x0030000e271e783b */ /* 0x000e640008000000 */
[----:B------:R-:W-:Y:S01]  /*2270*/  F2FP.SATFINITE.E4M3.F32.PACK_AB_MERGE_C R26, R27, R26, R31 ;  /* 0x0000001a1b1a723e */ /* 0x000fe2000480701f */
[----:B------:R-:W-:Y:S01]  /*2280*/  BAR.SYNC.DEFER_BLOCKING 0x0 ;  /* 0x0000000000007b1d */ /* 0x000fe20000010000 */
[----:B0-----:R-:W-:-:S05]  /*2290*/  IMAD.SHL.U32 R33, R0, 0x2, RZ ;  /* 0x0000000200217824 */ /* 0x001fca00078e00ff */
[----:B------:R-:W0:Y:S01]  /*22a0*/  MUFU.EX2 R34, R34 ;  /* 0x0000002200227308 */ /* 0x000e220000000800 */
[----:B------:R-:W-:Y:S01]  /*22b0*/  LOP3.LUT R87, R60, 0x20, R33, 0x78, !PT ;  /* 0x000000203c577812 */ /* 0x000fe200078e7821 */
[----:B------:R-:W-:Y:S01]  /*22c0*/  FADD R33, R29, R6 ;  /* 0x000000061d217221 */ /* 0x000fe20000000000 */
[----:B------:R-:W-:-:S03]  /*22d0*/  SHF.L.U32 R60, R0, 0x6, RZ ;  /* 0x00000006003c7819 */ /* 0x000fc600000006ff */
[----:B------:R-:W-:Y:S01]  /*22e0*/  FADD R33, R32, R33 ;  /* 0x0000002120217221 */ /* 0x000fe20000000000 */
[----:B------:R-:W-:Y:S01]  /*22f0*/  LOP3.LUT R60, R87, 0x1bc0, R60, 0xf8, !PT ;  /* 0x00001bc0573c7812 */ /* 0x000fe200078ef83c */
[----:B------:R-:W4:Y:S02]  /*2300*/  MUFU.EX2 R35, R35 ;  /* 0x0000002300237308 */ /* 0x000f240000000800 */
[----:B0-----:R-:W-:Y:S01]  /*2310*/  FADD R6, R34, R33 ;  /* 0x0000002122067221 */ /* 0x001fe20000000000 */
[----:B--2---:R0:W-:Y:S04]  /*2320*/  STS.U8 [R38+UR14+0x3000], R61 ;  /* 0x0030003d26007988 */ /* 0x0041e8000800000e */
[----:B----4-:R2:W-:Y:S01]  /*2330*/  STS.U8 [R38+UR14+0x3200], R81 ;  /* 0x0032005126007988 */ /* 0x0105e2000800000e */
[C---:B------:R-:W-:Y:S01]  /*2340*/  F2FP.SATFINITE.E4M3.F32.PACK_AB_MERGE_C R34, R35.reuse, R34, RZ ;  /* 0x000000222322723e */ /* 0x040fe200048070ff */
[----:B------:R-:W-:-:S02]  /*2350*/  FADD R35, R35, R6 ;  /* 0x0000000623237221 */ /* 0x000fc40000000000 */
[----:B-----5:R2:W-:Y:S01]  /*2360*/  STS.U8 [R38+UR14+0x3400], R83 ;  /* 0x0034005326007988 */ /* 0x0205e2000800000e */
[----:B0-----:R-:W-:Y:S02]  /*2370*/  LOP3.LUT R61, R60, 0x10, RZ, 0x3c, !PT ;  /* 0x000000103c3d7812 */ /* 0x001fe400078e3cff */
[----:B------:R-:W-:Y:S01]  /*2380*/  F2FP.SATFINITE.E4M3.F32.PACK_AB_MERGE_C R27, R32, R29, R34 ;  /* 0x0000001d201b723e */ /* 0x000fe20004807022 */
[----:B---3--:R2:W-:Y:S04]  /*2390*/  STS.U8 [R38+UR14+0x3600], R85 ;  /* 0x0036005526007988 */ /* 0x0085e8000800000e */
[----:B------:R2:W-:Y:S04]  /*23a0*/  STS.U8 [R37+UR14+0x3100], R78 ;  /* 0x0031004e25007988 */ /* 0x0005e8000800000e */
[----:B------:R2:W-:Y:S04]  /*23b0*/  STS.U8 [R37+UR14+0x3300], R80 ;  /* 0x0033005025007988 */ /* 0x0005e8000800000e */
[----:B------:R2:W-:Y:S04]  /*23c0*/  STS.U8 [R37+UR14+0x3500], R68 ;  /* 0x0035004425007988 */ /* 0x0005e8000800000e */
[----:B------:R2:W-:Y:S04]  /*23d0*/  STS.U8 [R37+UR14+0x3700], R76 ;  /* 0x0037004c25007988 */ /* 0x0005e8000800000e */
[----:B------:R2:W-:Y:S04]  /*23e0*/  STS.128 [R60+UR14], R20 ;  /* 0x000000143c007988 */ /* 0x0005e80008000c0e */
[----:B------:R2:W-:Y:S01]  /*23f0*/  STS.128 [R61+UR14], R24 ;  /* 0x000000183d007988 */ /* 0x0005e20008000c0e */
[----:B------:R-:W0:Y:S03]  /*2400*/  LDTM.x16 R4, tmem[UR31] ;  /* 0x0000001f000479ee */ /* 0x000e260008240000 */
[----:B------:R2:W3:Y:S01]  /*2410*/  SHFL.BFLY PT, R28, R35, 0x10, 0x1f ;  /* 0x0e001f00231c7f89 */ /* 0x0004e200000e0000 */
[----:B------:R-:W-:Y:S01]  /*2420*/  NOP ;  /* 0x0000000000007918 */ /* 0x000fe20000000000 */
[----:B-1----:R-:W-:Y:S05]  /*2430*/  @!P2 BRA `(.L_x_9) ;  /* 0x000000000044a947 */ /* 0x002fea0003800000 */
[C---:B0-----:R-:W-:Y:S01]  /*2440*/  FMUL R4, R30.reuse, R4 ;  /* 0x000000041e047220 */ /* 0x041fe20000400000 */
[C---:B------:R-:W-:Y:S01]  /*2450*/  FMUL R5, R30.reuse, R5 ;  /* 0x000000051e057220 */ /* 0x040fe20000400000 */
        /* <DEDUP_REMOVED lines=13> */
[----:B------:R-:W-:-:S04]  /*2530*/  FMUL R19, R30, R19 ;  /* 0x000000131e137220 */ /* 0x000fc80000400000 */
[----:B------:R1:W-:Y:S03]  /*2540*/  STTM.x16 tmem[UR31], R4 ;  /* 0x00000004000079ed */ /* 0x0003e6000824001f */
.L_x_9:
[----:B0-----:R-:W0:Y:S02]  /*2550*/  FENCE.VIEW.ASYNC.T ;  /* 0x00000000000073c6 */ /* 0x001e240000000200 */
[----:B0-----:R-:W-:Y:S01]  /*2560*/  BAR.SYNC.DEFER_BLOCKING 0x0 ;  /* 0x0000000000007b1d */ /* 0x001fe20000010000 */
[----:B---3--:R-:W-:Y:S01]  /*2570*/  FADD R28, R35, R28 ;  /* 0x0000001c231c7221 */ /* 0x008fe20000000000 */
[----:B------:R-:W-:Y:S01]  /*2580*/  UISETP.GE.AND UP1, UPT, UR17, 0x1, UPT ;  /* 0x000000011100788c */ /* 0x000fe2000bf26270 */
[----:B--2---:R-:W-:Y:S02]  /*2590*/  LOP3.LUT R68, R0, 0xff, RZ, 0xc0, !PT ;  /* 0x000000ff00447812 */ /* 0x004fe400078ec0ff */
[----:B------:R-:W-:Y:S01]  /*25a0*/  FADD R28, R79, R28 ;  /* 0x0000001c4f1c7221 */ /* 0x000fe20000000000 */
[----:B------:R0:W-:Y:S06]  /*25b0*/  MEMBAR.ALL.CTA ;  /* 0x0000000000007992 */ /* 0x0001ec0000008000 */
[----:B0-----:R-:W0:Y:S02]  /*25c0*/  FENCE.VIEW.ASYNC.S ;  /* 0x00000000000073c6 */ /* 0x001e240000000000 */
[----:B0-----:R-:W-:Y:S06]  /*25d0*/  BAR.SYNC.DEFER_BLOCKING 0x0 ;  /* 0x0000000000007b1d */ /* 0x001fec0000010000 */
[----:B------:R-:W-:Y:S05]  /*25e0*/  @!P3 BRA `(.L_x_10) ;  /* 0x000000000060b947 */ /* 0x000fea0003800000 */
[----:B------:R-:W-:Y:S02]  /*25f0*/  UIADD3 UR4, UPT, UPT, UR14, 0x3000, URZ ;  /* 0x000030000e047890 */ /* 0x000fe4000fffe0ff */
[----:B------:R-:W-:Y:S02]  /*2600*/  USHF.R.U32.HI UR6, URZ, 0x4, UR14 ;  /* 0x00000004ff067899 */ /* 0x000fe4000801160e */
[----:B------:R-:W-:Y:S02]  /*2610*/  USHF.R.U32.HI UR4, URZ, 0x4, UR4 ;  /* 0x00000004ff047899 */ /* 0x000fe40008011604 */
[----:B------:R-:W-:Y:S02]  /*2620*/  USGXT.U32 UR6, UR6, 0xe ;  /* 0x0000000e0606789a */ /* 0x000fe40008000000 */
[----:B------:R-:W-:Y:S01]  /*2630*/  USGXT.U32 UR8, UR4, 0xe ;  /* 0x0000000e0408789a */ /* 0x000fe20008000000 */
[----:B------:R-:W-:Y:S01]  /*2640*/  UMOV UR10, 0xfffffffe ;  /* 0xfffffffe000a7882 */ /* 0x000fe20000000000 */
[----:B------:R-:W-:Y:S01]  /*2650*/  UMOV UR11, 0x7fffbfdf ;  /* 0x7fffbfdf000b7882 */ /* 0x000fe20000000000 */
[----:B------:R-:W-:Y:S01]  /*2660*/  UMOV UR7, URZ ;  /* 0x000000ff00077c82 */ /* 0x000fe20008000000 */
[----:B------:R-:W-:Y:S01]  /*2670*/  UMOV UR9, URZ ;  /* 0x000000ff00097c82 */ /* 0x000fe20008000000 */
[----:B------:R-:W-:-:S02]  /*2680*/  UIADD3.64 UR24, UPT, UPT, UR6, -UR10, URZ ;  /* 0x8000000a06187297 */ /* 0x000fc4000fffe0ff */
[----:B------:R-:W-:Y:S01]  /*2690*/  UIADD3.64 UR10, UPT, UPT, UR8, -UR10, URZ ;  /* 0x8000000a080a7297 */ /* 0x000fe2000fffe0ff */
[----:B------:R-:W-:Y:S01]  /*26a0*/  UMOV UR28, 0x0 ;  /* 0x00000000001c7882 */ /* 0x000fe20000000000 */
[----:B------:R-:W-:Y:S01]  /*26b0*/  UMOV UR29, 0x8080010 ;  /* 0x08080010001d7882 */ /* 0x000fe20000000000 */
[----:B------:R-:W-:Y:S01]  /*26c0*/  UMOV UR4, UR15 ;  /* 0x0000000f00047c82 */ /* 0x000fe20008000000 */
[----:B------:R-:W-:Y:S01]  /*26d0*/  UMOV UR5, URZ ;  /* 0x000000ff00057c82 */ /* 0x000fe20008000000 */
[----:B------:R-:W-:Y:S01]  /*26e0*/  UMOV UR7, 0x80004020 ;  /* 0x8000402000077882 */ /* 0x000fe20000000000 */
[----:B------:R-:W-:Y:S01]  /*26f0*/  UMOV UR9, 0x80004020 ;  /* 0x8000402000097882 */ /* 0x000fe20000000000 */
[----:B------:R-:W-:Y:S01]  /*2700*/  UMOV UR34, 0x0 ;  /* 0x0000000000227882 */ /* 0x000fe20000000000 */
[----:B------:R-:W-:Y:S01]  /*2710*/  UMOV UR35, 0x8080010 ;  /* 0x0808001000237882 */ /* 0x000fe20000000000 */
[----:B------:R-:W-:Y:S01]  /*2720*/  UMOV UR4, UR4 ;  /* 0x0000000400047c82 */ /* 0x000fe20008000000 */
[----:B------:R0:W-:Y:S01]  /*2730*/  UTCQMMA gdesc[UR6], gdesc[UR8], tmem[UR12], tmem[UR28], idesc[UR29], UPT ;  /* 0x00ff1c08060075ea */ /* 0x0001e2000b80030c */
[----:B------:R0:W-:Y:S01]  /*2740*/  UTCQMMA gdesc[UR24], gdesc[UR10], tmem[UR12], tmem[UR34], idesc[UR35], UPT ;  /* 0x00ff220a180075ea */ /* 0x0001e2000b80030c */
[----:B------:R0:W-:Y:S01]  /*2750*/  UTCBAR [UR4], URZ ;  /* 0x000000ff040073e9 */ /* 0x0001e200080000ff */
[----:B------:R-:W-:Y:S01]  /*2760*/  NOP ;  /* 0x0000000000007918 */ /* 0x000fe20000000000 */
.L_x_10:
[----:B------:R-:W-:Y:S01]  /*2770*/  FSEL R69, R69, -INF , P2 ;  /* 0xff80000045457808 */ /* 0x000fe20001000000 */
[----:B0-----:R-:W-:Y:S01]  /*2780*/  UMOV UR6, URZ ;  /* 0x000000ff00067c82 */ /* 0x001fe20008000000 */
[----:B------:R-:W-:Y:S01]  /*2790*/  FSEL R76, R28, 1, P2 ;  /* 0x3f8000001c4c7808 */ /* 0x000fe20001000000 */
[----:B------:R-:W-:Y:S06]  /*27a0*/  BRA.U !UP1, `(.L_x_11) ;  /* 0x0000001909047547 */ /* 0x000fec000b800000 */
[----:B------:R-:W-:Y:S01]  /*27b0*/  USHF.R.U32.HI UR34, URZ, 0x4, UR14 ;  /* 0x00000004ff227899 */ /* 0x000fe2000801160e */
[----:B------:R-:W-:Y:S01]  /*27c0*/  IMAD.SHL.U32 R78, R77, 0x40, RZ ;  /* 0x000000404d4e7824 */ /* 0x000fe200078e00ff */
[----:B------:R-:W-:Y:S01]  /*27d0*/  UIADD3 UR4, UPT, UPT, UR14, 0x4000, URZ ;  /* 0x000040000e047890 */ /* 0x000fe2000fffe0ff */
[----:B------:R-:W-:Y:S01]  /*27e0*/  MOV R90, R69 ;  /* 0x00000045005a7202 */ /* 0x000fe20000000f00 */
[----:B------:R-:W-:Y:S01]  /*27f0*/  UIADD3 UR6, UPT, UPT, UR14, 0x2000, URZ ;  /* 0x000020000e067890 */ /* 0x000fe2000fffe0ff */
[----:B------:R-:W-:Y:S01]  /*2800*/  IMAD.MOV.U32 R87, RZ, RZ, RZ ;  /* 0x000000ffff577224 */ /* 0x000fe200078e00ff */
[----:B------:R-:W-:Y:S01]  /*2810*/  USHF.R.U32.HI UR4, URZ, 0x4, UR4 ;  /* 0x00000004ff047899 */ /* 0x000fe20008011604 */
[----:B------:R-:W-:Y:S01]  /*2820*/  MOV R77, R78 ;  /* 0x0000004e004d7202 */ /* 0x000fe20000000f00 */
[----:B------:R-:W-:Y:S02]  /*2830*/  USGXT.U32 UR34, UR34, 0xe ;  /* 0x0000000e2222789a */ /* 0x000fe40008000000 */
[----:B------:R-:W-:-:S02]  /*2840*/  USHF.L.U32 UR28, UR21, 0x6, URZ ;  /* 0x00000006151c7899 */ /* 0x000fc400080006ff */
[----:B------:R-:W-:Y:S02]  /*2850*/  USHF.R.U32.HI UR9, URZ, 0x4, UR18 ;  /* 0x00000004ff097899 */ /* 0x000fe40008011612 */
[----:B------:R-:W-:Y:S02]  /*2860*/  USHF.R.U32.HI UR6, URZ, 0x4, UR6 ;  /* 0x00000004ff067899 */ /* 0x000fe40008011606 */
[----:B------:R-:W-:Y:S02]  /*2870*/  USGXT.U32 UR4, UR4, 0xe ;  /* 0x0000000e0404789a */ /* 0x000fe40008000000 */
[----:B------:R-:W-:Y:S01]  /*2880*/  UIADD3 UR36, UP2, UPT, UR34, 0x2, URZ ;  /* 0x0000000222247890 */ /* 0x000fe2000ff5e0ff */
[----:B------:R-:W-:Y:S01]  /*2890*/  UMOV UR5, URZ ;  /* 0x000000ff00057c82 */ /* 0x000fe20008000000 */
[----:B------:R-:W-:Y:S01]  /*28a0*/  UMOV UR18, 0xfffffffe ;  /* 0xfffffffe00127882 */ /* 0x000fe20000000000 */
[----:B------:R-:W-:Y:S01]  /*28b0*/  UMOV UR19, 0x7fffbfdf ;  /* 0x7fffbfdf00137882 */ /* 0x000fe20000000000 */
[----:B------:R-:W-:Y:S01]  /*28c0*/  UISETP.NE.U32.AND UP1, UPT, UR22, URZ, UPT ;  /* 0x000000ff1600728c */ /* 0x000fe2000bf25070 */
[----:B------:R-:W0:Y:S01]  /*28d0*/  LDCU UR35, c[0x0][0x3a8] ;  /* 0x00007500ff2377ac */ /* 0x000e220008000800 */
[----:B------:R-:W-:-:S02]  /*28e0*/  USGXT.U32 UR9, UR9, 0xe ;  /* 0x0000000e0909789a */ /* 0x000fc40008000000 */
[----:B------:R-:W-:Y:S02]  /*28f0*/  USGXT.U32 UR33, UR6, 0xe ;  /* 0x0000000e0621789a */ /* 0x000fe40008000000 */
[----:B------:R-:W-:Y:S02]  /*2900*/  UIADD3.X UR37, UPT, UPT, UR5, -0x7fffbfe0, URZ, UP2, !UPT ;  /* 0x8000402005257890 */ /* 0x000fe400097fe4ff */
[----:B------:R-:W-:Y:S01]  /*2910*/  UIADD3.64 UR18, UPT, UPT, UR4, -UR18, URZ ;  /* 0x8000001204127297 */ /* 0x000fe2000fffe0ff */
[----:B------:R-:W-:Y:S01]  /*2920*/  UMOV UR29, 0x1 ;  /* 0x00000001001d7882 */ /* 0x000fe20000000000 */
[----:B------:R-:W-:Y:S01]  /*2930*/  UMOV UR7, URZ ;  /* 0x000000ff00077c82 */ /* 0x000fe20008000000 */
[----:B------:R-:W-:Y:S01]  /*2940*/  UMOV UR8, URZ ;  /* 0x000000ff00087c82 */ /* 0x000fe20008000000 */
[----:B------:R-:W-:-:S08]  /*2950*/  UMOV UR30, UR28 ;  /* 0x0000001c001e7c82 */ /* 0x000fd00008000000 */
.L_x_16:
[----:B------:R-:W-:Y:S02]  /*2960*/  SHF.R.S32.HI R21, RZ, 0x1f, R77 ;  /* 0x0000001fff157819 */ /* 0x000fe4000001144d */
[C---:B-1----:R-:W-:Y:S02]  /*2970*/  IADD3 R4, P2, PT, R77.reuse, R74, RZ ;  /* 0x0000004a4d047210 */ /* 0x042fe40007f5e0ff */
[----:B------:R-:W-:-:S03]  /*2980*/  IADD3 R6, P3, PT, R77, R72, RZ ;  /* 0x000000484d067210 */ /* 0x000fc60007f7e0ff */
[----:B------:R-:W-:Y:S01]  /*2990*/  IMAD.X R5, R21, 0x1, R75, P2 ;  /* 0x0000000115057824 */ /* 0x000fe200010e064b */
[----:B------:R-:W-:Y:S02]  /*29a0*/  IADD3 R8, P2, PT, R77, R70, RZ ;  /* 0x000000464d087210 */ /* 0x000fe40007f5e0ff */
[C---:B------:R-:W-:Y:S02]  /*29b0*/  IADD3.X R7, PT, PT, R21.reuse, R73, RZ, P3, !PT ;  /* 0x0000004915077210 */ /* 0x040fe40001ffe4ff */
[----:B------:R1:W2:Y:S01]  /*29c0*/  LDG.E.U8 R19, desc[UR26][R4.64] ;  /* 0x0000001a04137981 */ /* 0x0002a2000c1e1100 */
[----:B------:R-:W-:Y:S01]  /*29d0*/  IMAD.X R9, R21, 0x1, R71, P2 ;  /* 0x0000000115097824 */ /* 0x000fe200010e0647 */
[C---:B------:R-:W-:Y:S02]  /*29e0*/  IADD3 R12, P2, PT, R77.reuse, R64, RZ ;  /* 0x000000404d0c7210 */ /* 0x040fe40007f5e0ff */
[C---:B------:R-:W-:Y:S01]  /*29f0*/  IADD3 R10, P3, PT, R77.reuse, R66, RZ ;  /* 0x000000424d0a7210 */ /* 0x040fe20007f7e0ff */
[----:B------:R-:W3:Y:S01]  /*2a00*/  LDG.E.U8 R7, desc[UR26][R6.64] ;  /* 0x0000001a06077981 */ /* 0x000ee2000c1e1100 */
[----:B------:R-:W-:Y:S01]  /*2a10*/  IADD3 R16, P4, PT, R77, R58, RZ ;  /* 0x0000003a4d107210 */ /* 0x000fe20007f9e0ff */
[C---:B------:R-:W-:Y:S01]  /*2a20*/  IMAD.X R13, R21.reuse, 0x1, R65, P2 ;  /* 0x00000001150d7824 */ /* 0x040fe200010e0641 */
[----:B------:R-:W-:Y:S01]  /*2a30*/  IADD3.X R11, PT, PT, R21, R67, RZ, P3, !PT ;  /* 0x00000043150b7210 */ /* 0x000fe20001ffe4ff */
[----:B------:R-:W4:Y:S01]  /*2a40*/  LDG.E.U8 R9, desc[UR26][R8.64] ;  /* 0x0000001a08097981 */ /* 0x000f22000c1e1100 */
[----:B------:R-:W-:-:S02]  /*2a50*/  IADD3 R14, P3, PT, R77, R62, RZ ;  /* 0x0000003e4d0e7210 */ /* 0x000fc40007f7e0ff */
[----:B-1----:R-:W-:Y:S01]  /*2a60*/  IADD3 R4, P2, PT, R77, R56, RZ ;  /* 0x000000384d047210 */ /* 0x002fe20007f5e0ff */
[C---:B------:R-:W-:Y:S01]  /*2a70*/  IMAD.X R17, R21.reuse, 0x1, R59, P4 ;  /* 0x0000000115117824 */ /* 0x040fe200020e063b */
[C---:B------:R-:W-:Y:S01]  /*2a80*/  IADD3.X R15, PT, PT, R21.reuse, R63, RZ, P3, !PT ;  /* 0x0000003f150f7210 */ /* 0x040fe20001ffe4ff */
[----:B------:R-:W5:Y:S01]  /*2a90*/  LDG.E.U8 R11, desc[UR26][R10.64] ;  /* 0x0000001a0a0b7981 */ /* 0x000f62000c1e1100 */
[----:B------:R-:W-:-:S03]  /*2aa0*/  IADD3.X R5, PT, PT, R21, R57, RZ, P2, !PT ;  /* 0x0000003915057210 */ /* 0x000fc600017fe4ff */
[----:B------:R-:W5:Y:S04]  /*2ab0*/  LDG.E.U8 R13, desc[UR26][R12.64] ;  /* 0x0000001a0c0d7981 */ /* 0x000f68000c1e1100 */
[----:B------:R-:W5:Y:S04]  /*2ac0*/  LDG.E.U8 R15, desc[UR26][R14.64] ;  /* 0x0000001a0e0f7981 */ /* 0x000f68000c1e1100 */
[----:B------:R-:W5:Y:S04]  /*2ad0*/  LDG.E.U8 R17, desc[UR26][R16.64] ;  /* 0x0000001a10117981 */ /* 0x000f68000c1e1100 */
[----:B------:R-:W5:Y:S01]  /*2ae0*/  LDG.E.U8 R5, desc[UR26][R4.64] ;  /* 0x0000001a04057981 */ /* 0x000f62000c1e1100 */
[----:B------:R-:W-:Y:S01]  /*2af0*/  UMOV UR10, 0x1 ;  /* 0x00000001000a7882 */ /* 0x000fe20000000000 */
[----:B------:R-:W-:Y:S01]  /*2b00*/  VOTEU.ALL UP2, P1 ;  /* 0x0000000000ff7886 */ /* 0x000fe20000840000 */
[----:B------:R-:W-:-:S04]  /*2b10*/  @!UP0 UIADD3 UR10, UPT, UPT, -UR10, 0x100000, URZ ;  /* 0x001000000a0a8890 */ /* 0x000fc8000fffe1ff */
[----:B------:R-:W-:Y:S02]  /*2b20*/  @!UP0 USHF.L.U32 UR11, UR10, 0xb, URZ ;  /* 0x0000000b0a0b8899 */ /* 0x000fe400080006ff */
[----:B------:R-:W-:Y:S01]  /*2b30*/  @!UP0 USHF.L.U32 UR10, UR10, 0x1, URZ ;  /* 0x000000010a0a8899 */ /* 0x000fe200080006ff */
[----:B--2---:R1:W-:Y:S04]  /*2b40*/  STS.U8 [R38+UR14+0x3800], R19 ;  /* 0x0038001326007988 */ /* 0x0043e8000800000e */
[----:B---3--:R1:W-:Y:S04]  /*2b50*/  STS.U8 [R38+UR14+0x3900], R7 ;  /* 0x0039000726007988 */ /* 0x0083e8000800000e */
[----:B----4-:R1:W-:Y:S04]  /*2b60*/  STS.U8 [R38+UR14+0x3a00], R9 ;  /* 0x003a000926007988 */ /* 0x0103e8000800000e */
[----:B-----5:R1:W-:Y:S04]  /*2b70*/  STS.U8 [R38+UR14+0x3b00], R11 ;  /* 0x003b000b26007988 */ /* 0x0203e8000800000e */
[----:B------:R1:W-:Y:S04]  /*2b80*/  STS.U8 [R38+UR14+0x3c00], R13 ;  /* 0x003c000d26007988 */ /* 0x0003e8000800000e */
[----:B------:R1:W-:Y:S04]  /*2b90*/  STS.U8 [R38+UR14+0x3d00], R15 ;  /* 0x003d000f26007988 */ /* 0x0003e8000800000e */
[----:B------:R1:W-:Y:S04]  /*2ba0*/  STS.U8 [R38+UR14+0x3e00], R17 ;  /* 0x003e001126007988 */ /* 0x0003e8000800000e */
[----:B------:R1:W-:Y:S01]  /*2bb0*/  STS.U8 [R38+UR14+0x3f00], R5 ;  /* 0x003f000526007988 */ /* 0x0003e2000800000e */
[----:B------:R2:W-:Y:S06]  /*2bc0*/  MEMBAR.ALL.CTA ;  /* 0x0000000000007992 */ /* 0x0005ec0000008000 */
[----:B--2---:R-:W-:Y:S04]  /*2bd0*/  FENCE.VIEW.ASYNC.S ;  /* 0x00000000000073c6 */ /* 0x004fe80000000000 */
[----:B------:R-:W2:Y:S02]  /*2be0*/  FENCE.VIEW.ASYNC.S ;  /* 0x00000000000073c6 */ /* 0x000ea40000000000 */
[----:B--2---:R1:W2:Y:S02]  /*2bf0*/  @!UP2 SYNCS.EXCH.64 URZ, [UR14+0x4810], UR10 ;  /* 0x0048100a0effa5b2 */ /* 0x0042a40008000100 */
[----:B--2---:R-:W-:Y:S06]  /*2c00*/  BAR.SYNC.DEFER_BLOCKING 0x0 ;  /* 0x0000000000007b1d */ /* 0x004fec0000010000 */
[----:B-1----:R-:W-:Y:S05]  /*2c10*/  BRA.U UP1, `(.L_x_12) ;  /* 0x0000000101307547 */ /* 0x002fea000b800000 */
[----:B------:R-:W-:Y:S01]  /*2c20*/  UIADD3 UR10, UPT, UPT, UR14, 0x4810, URZ ;  /* 0x000048100e0a7890 */ /* 0x000fe2000fffe0ff */
[----:B------:R-:W-:Y:S01]  /*2c30*/  UMOV UR11, URZ ;  /* 0x000000ff000b7c82 */ /* 0x000fe20008000000 */
[----:B------:R-:W-:Y:S01]  /*2c40*/  UMOV UR22, UR33 ;  /* 0x0000002100167c82 */ /* 0x000fe20008000000 */
[----:B------:R-:W-:Y:S01]  /*2c50*/  UMOV UR23, 0x40004040 ;  /* 0x4000404000177882 */ /* 0x000fe20000000000 */
[----:B------:R-:W-:Y:S01]  /*2c60*/  UMOV UR20, UR9 ;  /* 0x0000000900147c82 */ /* 0x000fe20008000000 */
[----:B------:R-:W-:Y:S01]  /*2c70*/  UMOV UR21, 0xc0004010 ;  /* 0xc000401000157882 */ /* 0x000fe20000000000 */
[----:B------:R-:W-:Y:S01]  /*2c80*/  UMOV UR24, 0x0 ;  /* 0x0000000000187882 */ /* 0x000fe20000000000 */
[----:B------:R-:W-:Y:S01]  /*2c90*/  UMOV UR25, 0x8108010 ;  /* 0x0810801000197882 */ /* 0x000fe20000000000 */
[----:B------:R-:W-:Y:S01]  /*2ca0*/  UMOV UR10, UR10 ;  /* 0x0000000a000a7c82 */ /* 0x000fe20008000000 */
[----:B------:R1:W-:Y:S01]  /*2cb0*/  UTCQMMA gdesc[UR22], gdesc[UR20], tmem[UR32], tmem[UR24], idesc[UR25], !UPT ;  /* 0x00ff1814160075ea */ /* 0x0003e2000f800320 */
[----:B------:R1:W-:Y:S01]  /*2cc0*/  UTCBAR [UR10], URZ ;  /* 0x000000ff0a0073e9 */ /* 0x0003e200080000ff */
[----:B------:R-:W-:-:S02]  /*2cd0*/  NOP ;  /* 0x0000000000007918 */ /* 0x000fc40000000000 */
.L_x_12:
[----:B------:R-:W2:Y:S02]  /*2ce0*/  SYNCS.PHASECHK.TRANS64.TRYWAIT P2, [UR14+0x4810], RZ ;  /* 0x004810ffff0075a7 */ /* 0x000ea4000804110e */
[----:B--2---:R-:W-:Y:S05]  /*2cf0*/  @!P2 BRA `(.L_x_13) ;  /* 0x000000240084a947 */ /* 0x004fea0003800000 */
.L_x_22:
[----:B------:R-:W-:Y:S01]  /*2d00*/  BAR.SYNC.DEFER_BLOCKING 0x0 ;  /* 0x0000000000007b1d */ /* 0x000fe20000010000 */
[----:B------:R-:W-:Y:S01]  /*2d10*/  IMAD.U32 R87, R87, -0x80000000, RZ ;  /* 0x8000000057577824 */ /* 0x000fe200078e00ff */
[----:B------:R-:W-:-:S04]  /*2d20*/  USHF.R.S32.HI UR6, URZ, 0x1f, UR30 ;  /* 0x0000001fff067899 */ /* 0x000fc8000801141e */
[----:B------:R-:W-:Y:S01]  /*2d30*/  LDTM.16dp32bit_t0_t15.x32 R4, tmem[UR16] ;  /* 0x00000010000479ee */ /* 0x000fe20008a80000 */
[----:B------:R-:W2:Y:S01]  /*2d40*/  LDTM.16dp32bit_t16_t31.x32 R4, tmem[UR16+0x20] ;  /* 0x00002010000479ee */ /* 0x000ea20008aa0000 */
[----:B------:R-:W3:Y:S01]  /*2d50*/  @!P1 SYNCS.CCTL.IV [UR14+0x4810] ;  /* 0x00481000ff0099b1 */ /* 0x000ee2000800000e */
[----:B------:R-:W-:Y:S01]  /*2d60*/  NOP ;  /* 0x0000000000007918 */ /* 0x000fe20000000000 */
[----:B0-2---:R-:W-:Y:S01]  /*2d70*/  FMUL R69, R4, UR35 ;  /* 0x0000002304457c20 */ /* 0x005fe20008400000 */
[----:B------:R-:W-:Y:S01]  /*2d80*/  FMUL R80, R5, UR35 ;  /* 0x0000002305507c20 */ /* 0x000fe20008400000 */
[----:B------:R-:W-:Y:S01]  /*2d90*/  FMUL R79, R6, UR35 ;  /* 0x00000023064f7c20 */ /* 0x000fe20008400000 */
[----:B------:R-:W-:Y:S01]  /*2da0*/  FMUL R81, R7, UR35 ;  /* 0x0000002307517c20 */ /* 0x000fe20008400000 */
[----:B------:R-:W-:-:S03]  /*2db0*/  FMUL R82, R8, UR35 ;  /* 0x0000002308527c20 */ /* 0x000fc60008400000 */
        /* <DEDUP_REMOVED lines=40> */
[----:B------:R-:W-:-:S03]  /*3040*/  FMUL R79, R35, UR35 ;  /* 0x00000023234f7c20 */ /* 0x000fc60008400000 */
[----:B------:R-:W-:-:S04]  /*3050*/  FMNMX3 R80, R81, R69, R80, !PT ;  /* 0x0000004551507276 */ /* 0x000fc80007800050 */
[----:B------:R-:W-:-:S05]  /*3060*/  FMNMX R81, R79, R80, !PT ;  /* 0x000000504f517209 */ /* 0x000fca0007800000 */
[----:B------:R-:W0:Y:S02]  /*3070*/  SHFL.BFLY PT, R69, R81, 0x10, 0x1f ;  /* 0x0e001f0051457f89 */ /* 0x000e2400000e0000 */
[----:B0-----:R-:W-:-:S05]  /*3080*/  FMNMX3 R69, R81, R69, R90, !PT ;  /* 0x0000004551457276 */ /* 0x001fca000780005a */
[--C-:B------:R-:W-:Y:S01]  /*3090*/  FFMA R4, R4, UR35, -R69.reuse ;  /* 0x0000002304047c23 */ /* 0x100fe20008000845 */
[--C-:B------:R-:W-:Y:S01]  /*30a0*/  FFMA R5, R5, UR35, -R69.reuse ;  /* 0x0000002305057c23 */ /* 0x100fe20008000845 */
[--C-:B------:R-:W-:Y:S01]  /*30b0*/  FFMA R6, R6, UR35, -R69.reuse ;  /* 0x0000002306067c23 */ /* 0x100fe20008000845 */
[--C-:B------:R-:W-:Y:S01]  /*30c0*/  FFMA R9, R9, UR35, -R69.reuse ;  /* 0x0000002309097c23 */ /* 0x100fe20008000845 */
[----:B------:R-:W-:Y:S01]  /*30d0*/  FMUL R79, R4, 1.4426950216293334961 ;  /* 0x3fb8aa3b044f7820 */ /* 0x000fe20000400000 */
[----:B------:R-:W-:Y:S01]  /*30e0*/  FMUL R5, R5, 1.4426950216293334961 ;  /* 0x3fb8aa3b05057820 */ /* 0x000fe20000400000 */
[--C-:B------:R-:W-:Y:S01]  /*30f0*/  FFMA R4, R7, UR35, -R69.reuse ;  /* 0x0000002307047c23 */ /* 0x100fe20008000845 */
[----:B------:R-:W-:Y:S01]  /*3100*/  FMUL R6, R6, 1.4426950216293334961 ;  /* 0x3fb8aa3b06067820 */ /* 0x000fe20000400000 */
[--C-:B------:R-:W-:Y:S01]  /*3110*/  FFMA R12, R12, UR35, -R69.reuse ;  /* 0x000000230c0c7c23 */ /* 0x100fe20008000845 */
[----:B------:R-:W-:Y:S01]  /*3120*/  MUFU.EX2 R80, R5 ;  /* 0x0000000500507308 */ /* 0x000fe20000000800 */
[----:B------:R-:W-:Y:S01]  /*3130*/  FMUL R81, R4, 1.4426950216293334961 ;  /* 0x3fb8aa3b04517820 */ /* 0x000fe20000400000 */
[--C-:B------:R-:W-:Y:S01]  /*3140*/  FFMA R4, R8, UR35, -R69.reuse ;  /* 0x0000002308047c23 */ /* 0x100fe20008000845 */
[--C-:B------:R-:W-:Y:S01]  /*3150*/  FFMA R10, R10, UR35, -R69.reuse ;  /* 0x000000230a0a7c23 */ /* 0x100fe20008000845 */
[----:B------:R-:W-:Y:S01]  /*3160*/  FMUL R82, R9, 1.4426950216293334961 ;  /* 0x3fb8aa3b09527820 */ /* 0x000fe20000400000 */
[----:B------:R-:W-:Y:S01]  /*3170*/  FMUL R12, R12, 1.4426950216293334961 ;  /* 0x3fb8aa3b0c0c7820 */ /* 0x000fe20000400000 */
[----:B------:R-:W-:Y:S01]  /*3180*/  FMUL R4, R4, 1.4426950216293334961 ;  /* 0x3fb8aa3b04047820 */ /* 0x000fe20000400000 */
[----:B------:R-:W-:Y:S01]  /*3190*/  FMUL R9, R10, 1.4426950216293334961 ;  /* 0x3fb8aa3b0a097820 */ /* 0x000fe20000400000 */
[----:B------:R-:W0:Y:S01]  /*31a0*/  MUFU.EX2 R79, R79 ;  /* 0x0000004f004f7308 */ /* 0x000e220000000800 */
[--C-:B------:R-:W-:Y:S01]  /*31b0*/  FFMA R11, R11, UR35, -R69.reuse ;  /* 0x000000230b0b7c23 */ /* 0x100fe20008000845 */
[--C-:B------:R-:W-:Y:S01]  /*31c0*/  FFMA R18, R18, UR35, -R69.reuse ;  /* 0x0000002312127c23 */ /* 0x100fe20008000845 */
[--C-:B------:R-:W-:Y:S01]  /*31d0*/  FFMA R22, R22, UR35, -R69.reuse ;  /* 0x0000002316167c23 */ /* 0x100fe20008000845 */
[--C-:B------:R-:W-:Y:S01]  /*31e0*/  FFMA R13, R13, UR35, -R69.reuse ;  /* 0x000000230d0d7c23 */ /* 0x100fe20008000845 */
[----:B------:R-:W-:Y:S01]  /*31f0*/  FMUL R10, R11, 1.4426950216293334961 ;  /* 0x3fb8aa3b0b0a7820 */ /* 0x000fe20000400000 */
[----:B------:R-:W-:Y:S01]  /*3200*/  FMUL R18, R18, 1.4426950216293334961 ;  /* 0x3fb8aa3b12127820 */ /* 0x000fe20000400000 */
[--C-:B------:R-:W-:Y:S01]  /*3210*/  FFMA R14, R14, UR35, -R69.reuse ;  /* 0x000000230e0e7c23 */ /* 0x100fe20008000845 */
[----:B------:R2:W4:Y:S01]  /*3220*/  MUFU.EX2 R7, R6 ;  /* 0x0000000600077308 */ /* 0x0005220000000800 */
[----:B------:R-:W-:Y:S01]  /*3230*/  FMUL R13, R13, 1.4426950216293334961 ;  /* 0x3fb8aa3b0d0d7820 */ /* 0x000fe20000400000 */
[--C-:B------:R-:W-:Y:S01]  /*3240*/  FFMA R15, R15, UR35, -R69.reuse ;  /* 0x000000230f0f7c23 */ /* 0x100fe20008000845 */
[----:B------:R-:W-:Y:S01]  /*3250*/  FMUL R14, R14, 1.4426950216293334961 ;  /* 0x3fb8aa3b0e0e7820 */ /* 0x000fe20000400000 */
[--C-:B------:R-:W-:Y:S01]  /*3260*/  FFMA R16, R16, UR35, -R69.reuse ;  /* 0x0000002310107c23 */ /* 0x100fe20008000845 */
[--C-:B------:R-:W-:Y:S01]  /*3270*/  FFMA R17, R17, UR35, -R69.reuse ;  /* 0x0000002311117c23 */ /* 0x100fe20008000845 */
[----:B------:R-:W-:Y:S01]  /*3280*/  FMUL R15, R15, 1.4426950216293334961 ;  /* 0x3fb8aa3b0f0f7820 */ /* 0x000fe20000400000 */
[--C-:B------:R-:W-:Y:S01]  /*3290*/  FFMA R19, R19, UR35, -R69.reuse ;  /* 0x0000002313137c23 */ /* 0x100fe20008000845 */
[----:B------:R-:W5:Y:S01]  /*32a0*/  MUFU.EX2 R8, R81 ;  /* 0x0000005100087308 */ /* 0x000f620000000800 */
[----:B--2---:R-:W-:Y:S01]  /*32b0*/  FMUL R6, R22, 1.4426950216293334961 ;  /* 0x3fb8aa3b16067820 */ /* 0x004fe20000400000 */
[----:B------:R-:W-:Y:S01]  /*32c0*/  FMUL R16, R16, 1.4426950216293334961 ;  /* 0x3fb8aa3b10107820 */ /* 0x000fe20000400000 */
[----:B------:R-:W-:Y:S01]  /*32d0*/  FMUL R17, R17, 1.4426950216293334961 ;  /* 0x3fb8aa3b11117820 */ /* 0x000fe20000400000 */
[----:B------:R-:W-:Y:S01]  /*32e0*/  FMUL R86, R19, 1.4426950216293334961 ;  /* 0x3fb8aa3b13567820 */ /* 0x000fe20000400000 */
[--C-:B------:R-:W-:Y:S01]  /*32f0*/  FFMA R20, R20, UR35, -R69.reuse ;  /* 0x0000002314147c23 */ /* 0x100fe20008000845 */
[--C-:B------:R-:W-:Y:S01]  /*3300*/  FFMA R29, R29, UR35, -R69.reuse ;  /* 0x000000231d1d7c23 */ /* 0x100fe20008000845 */
[--C-:B------:R-:W-:Y:S01]  /*3310*/  FFMA R21, R21, UR35, -R69.reuse ;  /* 0x0000002315157c23 */ /* 0x100fe20008000845 */
[----:B------:R-:W-:Y:S01]  /*3320*/  MUFU.EX2 R4, R4 ;  /* 0x0000000400047308 */ /* 0x000fe20000000800 */
[----:B------:R-:W-:Y:S01]  /*3330*/  FMUL R20, R20, 1.4426950216293334961 ;  /* 0x3fb8aa3b14147820 */ /* 0x000fe20000400000 */
[----:B------:R-:W-:Y:S01]  /*3340*/  FMUL R29, R29, 1.4426950216293334961 ;  /* 0x3fb8aa3b1d1d7820 */ /* 0x000fe20000400000 */
[----:B------:R-:W-:Y:S01]  /*3350*/  FMUL R19, R21, 1.4426950216293334961 ;  /* 0x3fb8aa3b15137820 */ /* 0x000fe20000400000 */
[--C-:B------:R-:W-:Y:S01]  /*3360*/  FFMA R23, R23, UR35, -R69.reuse ;  /* 0x0000002317177c23 */ /* 0x100fe20008000845 */
[--C-:B------:R-:W-:Y:S01]  /*3370*/  FFMA R24, R24, UR35, -R69.reuse ;  /* 0x0000002318187c23 */ /* 0x100fe20008000845 */
[--C-:B------:R-:W-:Y:S01]  /*3380*/  FFMA R25, R25, UR35, -R69.reuse ;  /* 0x0000002319197c23 */ /* 0x100fe20008000845 */
[--C-:B------:R-:W-:Y:S01]  /*3390*/  FFMA R26, R26, UR35, -R69.reuse ;  /* 0x000000231a1a7c23 */ /* 0x100fe20008000845 */
[----:B------:R-:W-:Y:S01]  /*33a0*/  MUFU.EX2 R5, R82 ;  /* 0x0000005200057308 */ /* 0x000fe20000000800 */
[----:B------:R-:W-:Y:S01]  /*33b0*/  FMUL R21, R23, 1.4426950216293334961 ;  /* 0x3fb8aa3b17157820 */ /* 0x000fe20000400000 */
[----:B------:R-:W-:Y:S01]  /*33c0*/  FMUL R22, R24, 1.4426950216293334961 ;  /* 0x3fb8aa3b18167820 */ /* 0x000fe20000400000 */
[----:B------:R-:W-:Y:S01]  /*33d0*/  FMUL R23, R25, 1.4426950216293334961 ;  /* 0x3fb8aa3b19177820 */ /* 0x000fe20000400000 */
[----:B------:R-:W-:Y:S01]  /*33e0*/  FMUL R25, R26, 1.4426950216293334961 ;  /* 0x3fb8aa3b1a197820 */ /* 0x000fe20000400000 */
[--C-:B------:R-:W-:Y:S01]  /*33f0*/  FFMA R27, R27, UR35, -R69.reuse ;  /* 0x000000231b1b7c23 */ /* 0x100fe20008000845 */
[--C-:B------:R-:W-:Y:S01]  /*3400*/  FFMA R28, R28, UR35, -R69.reuse ;  /* 0x000000231c1c7c23 */ /* 0x100fe20008000845 */
[--C-:B------:R-:W-:Y:S01]  /*3410*/  FFMA R30, R30, UR35, -R69.reuse ;  /* 0x000000231e1e7c23 */ /* 0x100fe20008000845 */
[----:B------:R0:W-:Y:S01]  /*3420*/  MUFU.EX2 R81, R12 ;  /* 0x0000000c00517308 */ /* 0x0001e20000000800 */
        /* <DEDUP_REMOVED lines=8> */
[----:B0-----:R-:W-:Y:S01]  /*34b0*/  FADD R12, R79, R80 ;  /* 0x000000504f0c7221 */ /* 0x001fe20000000000 */
[----:B------:R-:W-:Y:S01]  /*34c0*/  FMUL R31, R31, 1.4426950216293334961 ;  /* 0x3fb8aa3b1f1f7820 */ /* 0x000fe20000400000 */
[----:B------:R-:W-:Y:S01]  /*34d0*/  FMUL R32, R32, 1.4426950216293334961 ;  /* 0x3fb8aa3b20207820 */ /* 0x000fe20000400000 */
[----:B------:R-:W-:Y:S01]  /*34e0*/  FMUL R33, R33, 1.4426950216293334961 ;  /* 0x3fb8aa3b21217820 */ /* 0x000fe20000400000 */
[----:B----4-:R-:W-:Y:S01]  /*34f0*/  FADD R11, R7, R12 ;  /* 0x0000000c070b7221 */ /* 0x010fe20000000000 */
[----:B------:R-:W-:Y:S01]  /*3500*/  FMUL R34, R34, 1.4426950216293334961 ;  /* 0x3fb8aa3b22227820 */ /* 0x000fe20000400000 */
[----:B------:R-:W-:Y:S01]  /*3510*/  FFMA R35, R35, UR35, -R69 ;  /* 0x0000002323237c23 */ /* 0x000fe20008000845 */
[----:B------:R-:W0:Y:S01]  /*3520*/  MUFU.EX2 R10, R10 ;  /* 0x0000000a000a7308 */ /* 0x000e220000000800 */
[C---:B-----5:R-:W-:Y:S01]  /*3530*/  FADD R11, R8.reuse, R11 ;  /* 0x0000000b080b7221 */ /* 0x060fe20000000000 */
[----:B------:R-:W-:Y:S01]  /*3540*/  F2FP.SATFINITE.E4M3.F32.PACK_AB_MERGE_C R26, R8, R7, RZ ;  /* 0x00000007081a723e */ /* 0x000fe200048070ff */
[----:B------:R-:W-:-:S05]  /*3550*/  FMUL R35, R35, 1.4426950216293334961 ;  /* 0x3fb8aa3b23237820 */ /* 0x000fca0000400000 */
[----:B------:R-:W-:Y:S08]  /*3560*/  MUFU.EX2 R85, R18 ;  /* 0x0000001200557308 */ /* 0x000ff00000000800 */
[----:B------:R2:W-:Y:S01]  /*3570*/  MUFU.EX2 R18, R6 ;  /* 0x0000000600127308 */ /* 0x0005e20000000800 */
[----:B0-----:R-:W-:-:S07]  /*3580*/  F2FP.SATFINITE.E4M3.F32.PACK_AB_MERGE_C R97, R10, R9, RZ ;  /* 0x000000090a61723e */ /* 0x001fce00048070ff */
[----:B------:R-:W0:Y:S01]  /*3590*/  MUFU.EX2 R82, R13 ;  /* 0x0000000d00527308 */ /* 0x000e220000000800 */
[----:B--2---:R-:W-:-:S04]  /*35a0*/  FADD R6, R4, R11 ;  /* 0x0000000b04067221 */ /* 0x004fc80000000000 */
[----:B------:R-:W-:-:S03]  /*35b0*/  FADD R6, R5, R6 ;  /* 0x0000000605067221 */ /* 0x000fc60000000000 */
[----:B------:R-:W2:Y:S01]  /*35c0*/  MUFU.EX2 R88, R14 ;  /* 0x0000000e00587308 */ /* 0x000ea20000000800 */
[----:B------:R-:W-:-:S04]  /*35d0*/  FADD R11, R9, R6 ;  /* 0x00000006090b7221 */ /* 0x000fc80000000000 */
[----:B------:R-:W-:-:S03]  /*35e0*/  FADD R6, R10, R11 ;  /* 0x0000000b0a067221 */ /* 0x000fc60000000000 */
[----:B------:R-:W4:Y:S01]  /*35f0*/  MUFU.EX2 R91, R15 ;  /* 0x0000000f005b7308 */ /* 0x000f220000000800 */
[----:B------:R-:W-:-:S04]  /*3600*/  FADD R11, R81, R6 ;  /* 0x00000006510b7221 */ /* 0x000fc80000000000 */
[----:B0-----:R-:W-:-:S03]  /*3610*/  FADD R11, R82, R11 ;  /* 0x0000000b520b7221 */ /* 0x001fc60000000000 */
[----:B------:R-:W0:Y:S01]  /*3620*/  MUFU.EX2 R83, R16 ;  /* 0x0000001000537308 */ /* 0x000e220000000800 */
[----:B--2---:R-:W-:-:S07]  /*3630*/  FADD R6, R88, R11 ;  /* 0x0000000b58067221 */ /* 0x004fce0000000000 */
[----:B------:R-:W2:Y:S01]  /*3640*/  MUFU.EX2 R84, R17 ;  /* 0x0000001100547308 */ /* 0x000ea20000000800 */
[----:B----4-:R-:W-:-:S07]  /*3650*/  FADD R6, R91, R6 ;  /* 0x000000065b067221 */ /* 0x010fce0000000000 */
[----:B------:R-:W4:Y:S01]  /*3660*/  MUFU.EX2 R86, R86 ;  /* 0x0000005600567308 */ /* 0x000f220000000800 */
[----:B0-----:R-:W-:-:S07]  /*3670*/  FADD R11, R83, R6 ;  /* 0x00000006530b7221 */ /* 0x001fce0000000000 */
[----:B------:R-:W-:Y:S01]  /*3680*/  MUFU.EX2 R94, R29 ;  /* 0x0000001d005e7308 */ /* 0x000fe20000000800 */
[----:B--2---:R-:W-:-:S04]  /*3690*/  FADD R6, R84, R11 ;  /* 0x0000000b54067221 */ /* 0x004fc80000000000 */
[----:B------:R-:W-:Y:S01]  /*36a0*/  FADD R11, R85, R6 ;  /* 0x00000006550b7221 */ /* 0x000fe20000000000 */
[----:B------:R-:W-:Y:S02]  /*36b0*/  FADD R6, -R69, R90 ;  /* 0x0000005a45067221 */ /* 0x000fe40000000100 */
[----:B------:R-:W0:Y:S01]  /*36c0*/  MUFU.EX2 R20, R20 ;  /* 0x0000001400147308 */ /* 0x000e220000000800 */
[----:B----4-:R-:W-:Y:S01]  /*36d0*/  FADD R11, R86, R11 ;  /* 0x0000000b560b7221 */ /* 0x010fe20000000000 */
[----:B------:R-:W-:-:S06]  /*36e0*/  FMUL R6, R6, 1.4426950216293334961 ;  /* 0x3fb8aa3b06067820 */ /* 0x000fcc0000400000 */
[----:B------:R-:W3:Y:S08]  /*36f0*/  MUFU.EX2 R29, R6 ;  /* 0x00000006001d7308 */ /* 0x000ef00000000800 */
[----:B------:R-:W2:Y:S01]  /*3700*/  MUFU.EX2 R19, R19 ;  /* 0x0000001300137308 */ /* 0x000ea20000000800 */
[----:B0-----:R-:W-:-:S07]  /*3710*/  FADD R12, R20, R11 ;  /* 0x0000000b140c7221 */ /* 0x001fce0000000000 */
[----:B------:R-:W0:Y:S01]  /*3720*/  MUFU.EX2 R21, R21 ;  /* 0x0000001500157308 */ /* 0x000e220000000800 */
[----:B---3--:R3:W-:Y:S01]  /*3730*/  STSM.16.M88 [R2+0x3800], R29 ;  /* 0x0038001d02007844 */ /* 0x0087e20000000000 */
[----:B------:R-:W-:Y:S01]  /*3740*/  BAR.SYNC.DEFER_BLOCKING 0x0 ;  /* 0x0000000000007b1d */ /* 0x000fe20000010000 */
[----:B--2---:R-:W-:-:S05]  /*3750*/  FADD R11, R19, R12 ;  /* 0x0000000c130b7221 */ /* 0x004fca0000000000 */
[----:B------:R-:W2:Y:S01]  /*3760*/  MUFU.EX2 R22, R22 ;  /* 0x0000001600167308 */ /* 0x000ea20000000800 */
[----:B------:R-:W-:-:S04]  /*3770*/  FADD R12, R18, R11 ;  /* 0x0000000b120c7221 */ /* 0x000fc80000000000 */
[----:B0-----:R-:W-:-:S03]  /*3780*/  FADD R11, R21, R12 ;  /* 0x0000000c150b7221 */ /* 0x001fc60000000000 */
[----:B------:R-:W0:Y:S08]  /*3790*/  MUFU.EX2 R23, R23 ;  /* 0x0000001700177308 */ /* 0x000e300000000800 */
[----:B------:R-:W4:Y:S01]  /*37a0*/  MUFU.EX2 R25, R25 ;  /* 0x0000001900197308 */ /* 0x000f220000000800 */
[----:B--2---:R-:W-:Y:S01]  /*37b0*/  FADD R12, R22, R11 ;  /* 0x0000000b160c7221 */ /* 0x004fe20000000000 */
[----:B------:R3:W2:Y:S01]  /*37c0*/  LDSM.16.M88 R24, [R39+UR14+0x3800] ;  /* 0x0038000e2718783b */ /* 0x0006a20008000000 */
[----:B------:R-:W5:Y:S05]  /*37d0*/  SYNCS.PHASECHK.TRANS64.TRYWAIT P2, [UR15], R87 ;  /* 0x00000057ff0075a7 */ /* 0x000f6a000804110f */
[----:B------:R-:W1:Y:S01]  /*37e0*/  MUFU.EX2 R92, R92 ;  /* 0x0000005c005c7308 */ /* 0x000e620000000800 */
[----:B0-----:R-:W-:-:S07]  /*37f0*/  FADD R12, R23, R12 ;  /* 0x0000000c170c7221 */ /* 0x001fce0000000000 */
[----:B------:R-:W0:Y:S01]  /*3800*/  MUFU.EX2 R27, R27 ;  /* 0x0000001b001b7308 */ /* 0x000e220000000800 */
[----:B----4-:R-:W-:-:S07]  /*3810*/  FADD R11, R25, R12 ;  /* 0x0000000c190b7221 */ /* 0x010fce0000000000 */
[----:B------:R-:W4:Y:S01]  /*3820*/  MUFU.EX2 R93, R30 ;  /* 0x0000001e005d7308 */ /* 0x000f220000000800 */
[----:B-1----:R-:W-:-:S07]  /*3830*/  FADD R6, R92, R11 ;  /* 0x0000000b5c067221 */ /* 0x002fce0000000000 */
[----:B------:R-:W1:Y:S01]  /*3840*/  MUFU.EX2 R96, R31 ;  /* 0x0000001f00607308 */ /* 0x000e620000000800 */
[----:B0-----:R-:W-:-:S04]  /*3850*/  FADD R11, R27, R6 ;  /* 0x000000061b0b7221 */ /* 0x001fc80000000000 */
[----:B------:R-:W-:-:S03]  /*3860*/  FADD R6, R94, R11 ;  /* 0x0000000b5e067221 */ /* 0x000fc60000000000 */
[----:B------:R-:W0:Y:S01]  /*3870*/  MUFU.EX2 R95, R32 ;  /* 0x00000020005f7308 */ /* 0x000e220000000800 */
[----:B----4-:R-:W-:-:S07]  /*3880*/  FADD R11, R93, R6 ;  /* 0x000000065d0b7221 */ /* 0x010fce0000000000 */
[----:B------:R-:W4:Y:S01]  /*3890*/  MUFU.EX2 R98, R33 ;  /* 0x0000002100627308 */ /* 0x000f220000000800 */
[----:B-1----:R-:W-:-:S07]  /*38a0*/  FADD R6, R96, R11 ;  /* 0x0000000b60067221 */ /* 0x002fce0000000000 */
[----:B------:R-:W1:Y:S01]  /*38b0*/  MUFU.EX2 R100, R34 ;  /* 0x0000002200647308 */ /* 0x000e620000000800 */
[----:B0-----:R-:W-:Y:S01]  /*38c0*/  FADD R11, R95, R6 ;  /* 0x000000065f0b7221 */ /* 0x001fe20000000000 */
[----:B------:R-:W-:-:S04]  /*38d0*/  IADD3 R6, P3, PT, R54, UR30, RZ ;  /* 0x0000001e36067c10 */ /* 0x000fc8000ff7e0ff */
[----:B------:R-:W-:Y:S02]  /*38e0*/  IADD3.X R7, PT, PT, R55, UR6, RZ, P3, !PT ;  /* 0x0000000637077c10 */ /* 0x000fe40009ffe4ff */
[----:B------:R-:W0:Y:S01]  /*38f0*/  MUFU.EX2 R99, R35 ;  /* 0x0000002300637308 */ /* 0x000e220000000800 */
[----:B----4-:R-:W-:-:S04]  /*3900*/  FADD R11, R98, R11 ;  /* 0x0000000b620b7221 */ /* 0x010fc80000000000 */
[----:B-1----:R-:W-:-:S04]  /*3910*/  FADD R11, R100, R11 ;  /* 0x0000000b640b7221 */ /* 0x002fc80000000000 */
[----:B0-----:R-:W-:-:S05]  /*3920*/  FADD R28, R99, R11 ;  /* 0x0000000b631c7221 */ /* 0x001fca0000000000 */
[----:B------:R3:W0:Y:S01]  /*3930*/  SHFL.BFLY PT, R31, R28, 0x10, 0x1f ;  /* 0x0e001f001c1f7f89 */ /* 0x00062200000e0000 */
[----:B--2--5:R-:W-:Y:S05]  /*3940*/  @!P2 BRA `(.L_x_14) ;  /* 0x00000018007ca947 */ /* 0x024fea0003800000 */
.L_x_23:
[----:B------:R-:W-:Y:S01]  /*3950*/  IADD3 R8, P2, PT, R50, UR30, RZ ;  /* 0x0000001e32087c10 */ /* 0x000fe2000ff5e0ff */
[----:B------:R-:W2:Y:S01]  /*3960*/  LDG.E.U8 R33, desc[UR26][R6.64] ;  /* 0x0000001a06217981 */ /* 0x000ea2000c1e1100 */
[----:B------:R-:W-:Y:S02]  /*3970*/  IADD3 R14, P3, PT, R46, UR30, RZ ;  /* 0x0000001e2e0e7c10 */ /* 0x000fe4000ff7e0ff */
[----:B------:R-:W-:Y:S02]  /*3980*/  IADD3.X R9, PT, PT, R51, UR6, RZ, P2, !PT ;  /* 0x0000000633097c10 */ /* 0x000fe400097fe4ff */
[----:B------:R-:W-:Y:S02]  /*3990*/  IADD3 R16, P2, PT, R42, UR30, RZ ;  /* 0x0000001e2a107c10 */ /* 0x000fe4000ff5e0ff */
[----:B------:R-:W-:Y:S01]  /*39a0*/  IADD3.X R15, PT, PT, R47, UR6, RZ, P3, !PT ;  /* 0x000000062f0f7c10 */ /* 0x000fe20009ffe4ff */
[----:B------:R1:W4:Y:S01]  /*39b0*/  LDG.E.U8 R35, desc[UR26][R8.64] ;  /* 0x0000001a08237981 */ /* 0x000322000c1e1100 */
[----:B------:R-:W-:-:S02]  /*39c0*/  IADD3.X R17, PT, PT, R43, UR6, RZ, P2, !PT ;  /* 0x000000062b117c10 */ /* 0x000fc400097fe4ff */
[----:B------:R-:W-:Y:S01]  /*39d0*/  IADD3 R12, P2, PT, R52, UR30, RZ ;  /* 0x0000001e340c7c10 */ /* 0x000fe2000ff5e0ff */
[----:B------:R-:W5:Y:S03]  /*39e0*/  LDG.E.U8 R87, desc[UR26][R14.64] ;  /* 0x0000001a0e577981 */ /* 0x000f66000c1e1100 */
[----:B------:R-:W-:Y:S01]  /*39f0*/  IADD3.X R13, PT, PT, R53, UR6, RZ, P2, !PT ;  /* 0x00000006350d7c10 */ /* 0x000fe200097fe4ff */
[----:B---3--:R-:W3:Y:S01]  /*3a00*/  LDG.E.U8 R89, desc[UR26][R16.64] ;  /* 0x0000001a10597981 */ /* 0x008ee2000c1e1100 */
[----:B------:R-:W-:-:S03]  /*3a10*/  IADD3 R10, P2, PT, R48, UR30, RZ ;  /* 0x0000001e300a7c10 */ /* 0x000fc6000ff5e0ff */
[----:B------:R-:W3:Y:S01]  /*3a20*/  LDG.E.U8 R30, desc[UR26][R12.64] ;  /* 0x0000001a0c1e7981 */ /* 0x000ee2000c1e1100 */
[----:B------:R-:W-:Y:S02]  /*3a30*/  IADD3.X R11, PT, PT, R49, UR6, RZ, P2, !PT ;  /* 0x00000006310b7c10 */ /* 0x000fe400097fe4ff */
[----:B-1----:R-:W-:-:S03]  /*3a40*/  IADD3 R8, P2, PT, R44, UR30, RZ ;  /* 0x0000001e2c087c10 */ /* 0x002fc6000ff5e0ff */
[----:B------:R1:W3:Y:S01]  /*3a50*/  LDG.E.U8 R32, desc[UR26][R10.64] ;  /* 0x0000001a0a207981 */ /* 0x0002e2000c1e1100 */
[----:B------:R-:W-:Y:S02]  /*3a60*/  IADD3.X R9, PT, PT, R45, UR6, RZ, P2, !PT ;  /* 0x000000062d097c10 */ /* 0x000fe400097fe4ff */
[----:B------:R-:W-:-:S03]  /*3a70*/  IADD3 R6, P2, PT, R40, UR30, RZ ;  /* 0x0000001e28067c10 */ /* 0x000fc6000ff5e0ff */
[----:B------:R-:W3:Y:S01]  /*3a80*/  LDG.E.U8 R34, desc[UR26][R8.64] ;  /* 0x0000001a08227981 */ /* 0x000ee2000c1e1100 */
[----:B------:R-:W-:-:S05]  /*3a90*/  IADD3.X R7, PT, PT, R41, UR6, RZ, P2, !PT ;  /* 0x0000000629077c10 */ /* 0x000fca00097fe4ff */
[----:B------:R0:W3:Y:S01]  /*3aa0*/  LDG.E.U8 R90, desc[UR26][R6.64] ;  /* 0x0000001a065a7981 */ /* 0x0000e2000c1e1100 */
[----:B------:R-:W-:Y:S01]  /*3ab0*/  F2FP.SATFINITE.E4M3.F32.PACK_AB_MERGE_C R18, R21, R18, RZ ;  /* 0x000000121512723e */ /* 0x000fe200048070ff */
[----:B------:R-:W-:Y:S01]  /*3ac0*/  ULEA UR15, UR29, UR14, 0x3 ;  /* 0x0000000e1d0f7291 */ /* 0x000fe2000f8e18ff */
[----:B------:R-:W-:Y:S01]  /*3ad0*/  F2FP.SATFINITE.E4M3.F32.PACK_AB_MERGE_C R21, R92, R25, RZ ;  /* 0x000000195c15723e */ /* 0x000fe200048070ff */
[----:B0-----:R-:W-:Y:S01]  /*3ae0*/  FADD R28, R28, R31 ;  /* 0x0000001f1c1c7221 */ /* 0x001fe20000000000 */
[----:B-1----:R-:W-:Y:S01]  /*3af0*/  F2FP.SATFINITE.E4M3.F32.PACK_AB_MERGE_C R10, R99, R100, RZ ;  /* 0x00000064630a723e */ /* 0x002fe200048070ff */
[----:B------:R-:W-:Y:S01]  /*3b00*/  UIADD3 UR15, UPT, UPT, UR15, 0x4800, URZ ;  /* 0x000048000f0f7890 */ /* 0x000fe2000fffe0ff */
[----:B------:R-:W-:Y:S01]  /*3b10*/  F2FP.SATFINITE.E4M3.F32.PACK_AB_MERGE_C R21, R23, R22, R21 ;  /* 0x000000161715723e */ /* 0x000fe20004807015 */
[----:B------:R-:W-:Y:S01]  /*3b20*/  UMOV UR6, UR7 ;  /* 0x0000000700067c82 */ /* 0x000fe20008000000 */
[----:B------:R-:W-:Y:S02]  /*3b30*/  F2FP.SATFINITE.E4M3.F32.PACK_AB_MERGE_C R25, R5, R4, R97 ;  /* 0x000000040519723e */ /* 0x000fe40004807061 */
[----:B------:R-:W-:-:S02]  /*3b40*/  F2FP.SATFINITE.E4M3.F32.PACK_AB_MERGE_C R20, R19, R20, R18 ;  /* 0x000000141314723e */ /* 0x000fc40004807012 */
[----:B------:R-:W-:Y:S02]  /*3b50*/  F2FP.SATFINITE.E4M3.F32.PACK_AB_MERGE_C R23, R98, R95, R10 ;  /* 0x0000005f6217723e */ /* 0x000fe4000480700a */
[----:B------:R-:W0:Y:S01]  /*3b60*/  LDTM.x16 R4, tmem[UR31] ;  /* 0x0000001f000479ee */ /* 0x000e220008240000 */
[----:B------:R-:W-:Y:S02]  /*3b70*/  F2FP.SATFINITE.E4M3.F32.PACK_AB_MERGE_C R93, R96, R93, RZ ;  /* 0x0000005d605d723e */ /* 0x000fe400048070ff */
[----:B------:R-:W-:Y:S02]  /*3b80*/  F2FP.SATFINITE.E4M3.F32.PACK_AB_MERGE_C R88, R91, R88, RZ ;  /* 0x000000585b58723e */ /* 0x000fe400048070ff */
[----:B------:R-:W-:Y:S02]  /*3b90*/  F2FP.SATFINITE.E4M3.F32.PACK_AB_MERGE_C R22, R94, R27, R93 ;  /* 0x0000001b5e16723e */ /* 0x000fe4000480705d */
[----:B------:R-:W-:-:S04]  /*3ba0*/  F2FP.SATFINITE.E4M3.F32.PACK_AB_MERGE_C R27, R86, R85, RZ ;  /* 0x00000055561b723e */ /* 0x000fc800048070ff */
[----:B------:R-:W-:Y:S01]  /*3bb0*/  F2FP.SATFINITE.E4M3.F32.PACK_AB_MERGE_C R27, R84, R83, R27 ;  /* 0x00000053541b723e */ /* 0x000fe2000480701b */
        /* <DEDUP_REMOVED lines=15> */
[----:B------:R-:W-:Y:S01]  /*3cb0*/  FMUL R19, R24, R19 ;  /* 0x0000001318137220 */ /* 0x000fe20000400000 */
[----:B------:R-:W-:-:S02]  /*3cc0*/  F2FP.SATFINITE.E4M3.F32.PACK_AB_MERGE_C R24, R80, R79, R26 ;  /* 0x0000004f5018723e */ /* 0x000fc4000480701a */
[----:B------:R-:W-:Y:S01]  /*3cd0*/  F2FP.SATFINITE.E4M3.F32.PACK_AB_MERGE_C R26, R82, R81, R88 ;  /* 0x00000051521a723e */ /* 0x000fe20004807058 */
[----:B--2---:R0:W-:Y:S04]  /*3ce0*/  STS.U8 [R38+UR14+0x4000], R33 ;  /* 0x0040002126007988 */ /* 0x0041e8000800000e */
[----:B----4-:R0:W-:Y:S04]  /*3cf0*/  STS.U8 [R38+UR14+0x4200], R35 ;  /* 0x0042002326007988 */ /* 0x0101e8000800000e */
[----:B-----5:R0:W-:Y:S04]  /*3d00*/  STS.U8 [R38+UR14+0x4400], R87 ;  /* 0x0044005726007988 */ /* 0x0201e8000800000e */
[----:B---3--:R0:W-:Y:S04]  /*3d10*/  STS.U8 [R38+UR14+0x4600], R89 ;  /* 0x0046005926007988 */ /* 0x0081e8000800000e */
[----:B------:R0:W-:Y:S04]  /*3d20*/  STS.U8 [R37+UR14+0x4100], R30 ;  /* 0x0041001e25007988 */ /* 0x0001e8000800000e */
[----:B------:R0:W-:Y:S04]  /*3d30*/  STS.U8 [R37+UR14+0x4300], R32 ;  /* 0x0043002025007988 */ /* 0x0001e8000800000e */
[----:B------:R0:W-:Y:S04]  /*3d40*/  STS.U8 [R37+UR14+0x4500], R34 ;  /* 0x0045002225007988 */ /* 0x0001e8000800000e */
[----:B------:R0:W-:Y:S04]  /*3d50*/  STS.U8 [R37+UR14+0x4700], R90 ;  /* 0x0047005a25007988 */ /* 0x0001e8000800000e */
[----:B------:R0:W-:Y:S04]  /*3d60*/  STS.128 [R60+UR14], R24 ;  /* 0x000000183c007988 */ /* 0x0001e80008000c0e */
[----:B------:R0:W-:Y:S01]  /*3d70*/  STS.128 [R61+UR14], R20 ;  /* 0x000000143d007988 */ /* 0x0001e20008000c0e */
[----:B------:R-:W-:Y:S01]  /*3d80*/  NOP ;  /* 0x0000000000007918 */ /* 0x000fe20000000000 */
[----:B------:R0:W-:Y:S01]  /*3d90*/  STTM.x16 tmem[UR31], R4 ;  /* 0x00000004000079ed */ /* 0x0001e2000824001f */
[----:B------:R-:W1:Y:S02]  /*3da0*/  FENCE.VIEW.ASYNC.T ;  /* 0x00000000000073c6 */ /* 0x000e640000000200 */
[----:B-1----:R-:W-:Y:S06]  /*3db0*/  BAR.SYNC.DEFER_BLOCKING 0x0 ;  /* 0x0000000000007b1d */ /* 0x002fec0000010000 */
[----:B------:R1:W-:Y:S06]  /*3dc0*/  MEMBAR.ALL.CTA ;  /* 0x0000000000007992 */ /* 0x0003ec0000008000 */
[----:B-1----:R-:W1:Y:S02]  /*3dd0*/  FENCE.VIEW.ASYNC.S ;  /* 0x00000000000073c6 */ /* 0x002e640000000000 */
[----:B-1----:R-:W-:Y:S06]  /*3de0*/  BAR.SYNC.DEFER_BLOCKING 0x0 ;  /* 0x0000000000007b1d */ /* 0x002fec0000010000 */
[----:B------:R-:W-:Y:S05]  /*3df0*/  BRA.U UP1, `(.L_x_15) ;  /* 0x00000001013c7547 */ /* 0x000fea000b800000 */
[----:B------:R-:W-:Y:S01]  /*3e00*/  UMOV UR22, UR34 ;  /* 0x0000002200167c82 */ /* 0x000fe20008000000 */
[----:B------:R-:W-:Y:S01]  /*3e10*/  UMOV UR23, 0x80004020 ;  /* 0x8000402000177882 */ /* 0x000fe20000000000 */
[----:B------:R-:W-:Y:S01]  /*3e20*/  UMOV UR20, UR4 ;  /* 0x0000000400147c82 */ /* 0x000fe20008000000 */
[----:B------:R-:W-:Y:S01]  /*3e30*/  UMOV UR21, 0x80004020 ;  /* 0x8000402000157882 */ /* 0x000fe20000000000 */
[----:B------:R-:W-:Y:S01]  /*3e40*/  UMOV UR24, 0x0 ;  /* 0x0000000000187882 */ /* 0x000fe20000000000 */
[----:B------:R-:W-:Y:S01]  /*3e50*/  UMOV UR25, 0x8080010 ;  /* 0x0808001000197882 */ /* 0x000fe20000000000 */
[----:B------:R-:W-:Y:S01]  /*3e60*/  UMOV UR10, UR15 ;  /* 0x0000000f000a7c82 */ /* 0x000fe20008000000 */
[----:B------:R-:W-:Y:S01]  /*3e70*/  UMOV UR11, URZ ;  /* 0x000000ff000b7c82 */ /* 0x000fe20008000000 */
[----:B------:R-:W-:Y:S01]  /*3e80*/  UMOV UR38, 0x0 ;  /* 0x0000000000267882 */ /* 0x000fe20000000000 */
[----:B------:R-:W-:Y:S01]  /*3e90*/  UMOV UR39, 0x8080010 ;  /* 0x0808001000277882 */ /* 0x000fe20000000000 */
[----:B------:R1:W-:Y:S01]  /*3ea0*/  UTCQMMA gdesc[UR22], gdesc[UR20], tmem[UR12], tmem[UR24], idesc[UR25], UPT ;  /* 0x00ff1814160075ea */ /* 0x0003e2000b80030c */
[----:B------:R-:W-:Y:S01]  /*3eb0*/  UMOV UR7, UR10 ;  /* 0x0000000a00077c82 */ /* 0x000fe20008000000 */
[----:B------:R1:W-:Y:S01]  /*3ec0*/  UTCQMMA gdesc[UR36], gdesc[UR18], tmem[UR12], tmem[UR38], idesc[UR39], UPT ;  /* 0x00ff2612240075ea */ /* 0x0003e2000b80030c */
[----:B------:R1:W-:Y:S01]  /*3ed0*/  UTCBAR [UR7], URZ ;  /* 0x000000ff070073e9 */ /* 0x0003e200080000ff */
[----:B------:R-:W-:-:S02]  /*3ee0*/  NOP ;  /* 0x0000000000007918 */ /* 0x000fc40000000000 */
.L_x_15:
[----:B------:R-:W-:Y:S01]  /*3ef0*/  UIADD3 UR29, UPT, UPT, UR29, 0x1, URZ ;  /* 0x000000011d1d7890 */ /* 0x000fe2000fffe0ff */
[----:B------:R-:W-:Y:S01]  /*3f00*/  FFMA R76, R29, R76, R28 ;  /* 0x0000004c1d4c7223 */ /* 0x000fe2000000001c */
[----:B------:R-:W-:Y:S01]  /*3f10*/  UIADD3 UR8, UPT, UPT, UR8, 0x40, URZ ;  /* 0x0000004008087890 */ /* 0x000fe2000fffe0ff */
[----:B------:R-:W-:Y:S01]  /*3f20*/  IADD3 R77, PT, PT, R78, R77, RZ ;  /* 0x0000004d4e4d7210 */ /* 0x000fe20007ffe0ff */
[----:B------:R-:W-:Y:S01]  /*3f30*/  UISETP.GT.AND UP2, UPT, UR29, 0x1, UPT ;  /* 0x000000011d00788c */ /* 0x000fe2000bf44270 */
[----:B0-----:R-:W-:Y:S01]  /*3f40*/  IMAD.U32 R87, RZ, RZ, UR6 ;  /* 0x00000006ff577e24 */ /* 0x001fe2000f8e00ff */
[----:B------:R-:W-:Y:S01]  /*3f50*/  MOV R90, R69 ;  /* 0x00000045005a7202 */ /* 0x000fe20000000f00 */
[----:B------:R-:W-:Y:S02]  /*3f60*/  UIADD3 UR30, UPT, UPT, UR28, UR30, URZ ;  /* 0x0000001e1c1e7290 */ /* 0x000fe4000fffe0ff */
[----:B-1----:R-:W-:Y:S02]  /*3f70*/  USEL UR7, URZ, 0x1, !UP2 ;  /* 0x00000001ff077887 */ /* 0x002fe4000d000000 */
[----:B------:R-:W-:-:S02]  /*3f80*/  USEL UR29, UR29, URZ, !UP2 ;  /* 0x000000ff1d1d7287 */ /* 0x000fc4000d000000 */
[----:B------:R-:W-:Y:S02]  /*3f90*/  UISETP.GE.AND UP2, UPT, UR8, UR17, UPT ;  /* 0x000000110800728c */ /* 0x000fe4000bf46270 */
[----:B------:R-:W-:-:S07]  /*3fa0*/  ULOP3.LUT UR7, UR6, UR7, URZ, 0x3c, !UPT ;  /* 0x0000000706077292 */ /* 0x000fce000f8e3cff */
[----:B------:R-:W-:Y:S05]  /*3fb0*/  BRA.U !UP2, `(.L_x_16) ;  /* 0xffffffe90a687547 */ /* 0x000fea000b83ffff */
.L_x_11:
[----:B------:R-:W0:Y:S02]  /*3fc0*/  LDCU UR4, c[0x0][0x3f0] ;  /* 0x00007e00ff0477ac */ /* 0x000e240008000800 */
[----:B0-----:R-:W-:-:S09]  /*3fd0*/  UISETP.GE.AND UP0, UPT, UR4, 0x1, UPT ;  /* 0x000000010400788c */ /* 0x001fd2000bf06270 */
[----:B------:R-:W-:Y:S05]  /*3fe0*/  BRA.U !UP0, `(.L_x_17) ;  /* 0x0000000108107547 */ /* 0x000fea000b800000 */
[----:B------:R-:W-:-:S06]  /*3ff0*/  USHF.L.U32 UR6, UR6, 0x1f, URZ ;  /* 0x0000001f06067899 */ /* 0x000fcc00080006ff */
[----:B-1----:R-:W-:-:S04]  /*4000*/  IMAD.U32 R4, RZ, RZ, UR6 ;  /* 0x00000006ff047e24 */ /* 0x002fc8000f8e00ff */
[----:B------:R-:W0:Y:S02]  /*4010*/  SYNCS.PHASECHK.TRANS64.TRYWAIT P2, [UR15], R4 ;  /* 0x00000004ff0075a7 */ /* 0x000e24000804110f */
[----:B0-----:R-:W-:Y:S05]  /*4020*/  @!P2 BRA `(.L_x_18) ;  /* 0x0000001000d0a947 */ /* 0x001fea0003800000 */
.L_x_17:
[----:B------:R-:W-:Y:S01]  /*4030*/  BAR.SYNC.DEFER_BLOCKING 0x0 ;  /* 0x0000000000007b1d */ /* 0x000fe20000010000 */
[----:B------:R-:W-:Y:S01]  /*4040*/  FSETP.GEU.AND P2, PT, R76, 1.175494350822287508e-38, PT ;  /* 0x008000004c00780b */ /* 0x000fe20003f4e000 */
[C---:B------:R-:W-:Y:S01]  /*4050*/  IMAD.SHL.U32 R22, R0.reuse, 0x10, RZ ;  /* 0x0000001000167824 */ /* 0x040fe200078e00ff */
[C---:B------:R-:W-:Y:S01]  /*4060*/  SHF.L.U32 R23, R0.reuse, 0x2, RZ ;  /* 0x0000000200177819 */ /* 0x040fe200000006ff */
[----:B------:R-:W-:Y:S01]  /*4070*/  IMAD.MOV.U32 R27, RZ, RZ, 0x3dc6b27f ;  /* 0x3dc6b27fff1b7424 */ /* 0x000fe200078e00ff */
[----:B------:R-:W-:-:S03]  /*4080*/  LOP3.LUT R21, R0, 0x18, RZ, 0xc0, !PT ;  /* 0x0000001800157812 */ /* 0x000fc600078ec0ff */
[----:B------:R-:W0:Y:S01]  /*4090*/  LDC R28, c[0x0][0x3e8] ;  /* 0x0000fa00ff1c7b82 */ /* 0x000e220000000800 */
[----:B------:R-:W-:Y:S01]  /*40a0*/  LOP3.LUT R24, R23, 0x180, RZ, 0xc0, !PT ;  /* 0x0000018017187812 */ /* 0x000fe200078ec0ff */
[----:B------:R-:W2:Y:S01]  /*40b0*/  LDCU.64 UR4, c[0x0][0x3e0] ;  /* 0x00007c00ff0477ac */ /* 0x000ea20008000a00 */
[C---:B------:R-:W-:Y:S02]  /*40c0*/  LEA R26, R21.reuse, UR14, 0x6 ;  /* 0x0000000e151a7c11 */ /* 0x040fe4000f8e30ff */
[C---:B------:R-:W-:Y:S02]  /*40d0*/  LOP3.LUT R23, R22.reuse, 0x870, RZ, 0xc0, !PT ;  /* 0x0000087016177812 */ /* 0x040fe400078ec0ff */
[----:B------:R-:W-:Y:S01]  /*40e0*/  LOP3.LUT R22, R22, 0x70, RZ, 0xc0, !PT ;  /* 0x0000007016167812 */ /* 0x000fe200078ec0ff */
[----:B------:R-:W3:Y:S01]  /*40f0*/  LDC.64 R34, c[0x0][0x398] ;  /* 0x0000e600ff227b82 */ /* 0x000ee20000000a00 */
[-C--:B------:R-:W-:Y:S02]  /*4100*/  IADD3 R23, PT, PT, R24, R26.reuse, R23 ;  /* 0x0000001a18177210 */ /* 0x080fe40007ffe017 */
[----:B------:R-:W-:-:S05]  /*4110*/  LEA R21, R21, R26, 0x6 ;  /* 0x0000001a15157211 */ /* 0x000fca00078e30ff */
[----:B------:R-:W-:Y:S01]  /*4120*/  IMAD.IADD R21, R22, 0x1, R21 ;  /* 0x0000000116157824 */ /* 0x000fe200078e0215 */
[----:B------:R-:W4:Y:S02]  /*4130*/  @!P1 SYNCS.CCTL.IV [UR14+0x4800] ;  /* 0x00480000ff0099b1 */ /* 0x000f24000800000e */
[----:B----4-:R-:W-:Y:S01]  /*4140*/  BAR.SYNC.DEFER_BLOCKING 0x0 ;  /* 0x0000000000007b1d */ /* 0x010fe20000010000 */
[----:B--2---:R-:W-:-:S05]  /*4150*/  UIMAD UR4, UR13, UR4, URZ ;  /* 0x000000040d0472a4 */ /* 0x004fca000f8e02ff */
[----:B------:R-:W2:Y:S02]  /*4160*/  @!P1 SYNCS.CCTL.IV [UR14+0x4808] ;  /* 0x00480800ff0099b1 */ /* 0x000ea4000800000e */
[----:B--2---:R2:W-:Y:S01]  /*4170*/  STSM.16.M88 [R2], R76 ;  /* 0x0000004c02007844 */ /* 0x0045e20000000000 */
[----:B------:R-:W-:Y:S01]  /*4180*/  BAR.SYNC.DEFER_BLOCKING 0x0 ;  /* 0x0000000000007b1d */ /* 0x000fe20000010000 */
[----:B--2---:R-:W-:-:S05]  /*4190*/  @!P2 FMUL R76, R76, 8388608 ;  /* 0x4b0000004c4ca820 */ /* 0x004fca0000400000 */
[----:B-1----:R-:W1:Y:S01]  /*41a0*/  LDTM.x16 R4, tmem[UR31] ;  /* 0x0000001f000479ee */ /* 0x002e620008240000 */
[----:B------:R-:W2:Y:S01]  /*41b0*/  LDSM.16.M88 R20, [R39+UR14] ;  /* 0x0000000e2714783b */ /* 0x000ea20008000000 */
[----:B------:R-:W-:Y:S01]  /*41c0*/  NOP ;  /* 0x0000000000007918 */ /* 0x000fe20000000000 */
[----:B-1----:R-:W-:Y:S01]  /*41d0*/  BAR.SYNC.DEFER_BLOCKING 0x0 ;  /* 0x0000000000007b1d */ /* 0x002fe20000010000 */
[C---:B--2---:R-:W-:Y:S02]  /*41e0*/  FSETP.GT.AND P1, PT, |R20|.reuse, 8.50705917302346158658e+37, PT ;  /* 0x7e8000001400780b */ /* 0x044fe40003f24200 */
[----:B------:R-:W-:-:S11]  /*41f0*/  FSETP.GEU.AND P3, PT, |R20|, 1.175494350822287508e-38, PT ;  /* 0x008000001400780b */ /* 0x000fd60003f6e200 */
[----:B------:R-:W-:Y:S01]  /*4200*/  @P1 FMUL R20, R20, 0.25 ;  /* 0x3e80000014141820 */ /* 0x000fe20000400000 */
[----:B------:R-:W-:Y:S01]  /*4210*/  @P1 FMUL R4, R4, 0.25 ;  /* 0x3e80000004041820 */ /* 0x000fe20000400000 */
[----:B------:R-:W-:Y:S01]  /*4220*/  @P1 FMUL R5, R5, 0.25 ;  /* 0x3e80000005051820 */ /* 0x000fe20000400000 */
[----:B------:R-:W-:Y:S01]  /*4230*/  @P1 FMUL R6, R6, 0.25 ;  /* 0x3e80000006061820 */ /* 0x000fe20000400000 */
[----:B------:R-:W-:Y:S01]  /*4240*/  @!P3 FMUL R20, R20, 16777216 ;  /* 0x4b8000001414b820 */ /* 0x000fe20000400000 */
[----:B------:R-:W-:Y:S01]  /*4250*/  @P1 FMUL R7, R7, 0.25 ;  /* 0x3e80000007071820 */ /* 0x000fe20000400000 */
[----:B------:R-:W-:Y:S01]  /*4260*/  @!P3 FMUL R4, R4, 16777216 ;  /* 0x4b8000000404b820 */ /* 0x000fe20000400000 */
[----:B------:R-:W-:Y:S01]  /*4270*/  @!P3 FMUL R5, R5, 16777216 ;  /* 0x4b8000000505b820 */ /* 0x000fe20000400000 */
[----:B------:R-:W-:Y:S01]  /*4280*/  @P1 FMUL R12, R12, 0.25 ;  /* 0x3e8000000c0c1820 */ /* 0x000fe20000400000 */
[----:B------:R-:W-:Y:S01]  /*4290*/  @P1 FMUL R13, R13, 0.25 ;  /* 0x3e8000000d0d1820 */ /* 0x000fe20000400000 */
[----:B------:R-:W1:Y:S01]  /*42a0*/  MUFU.RCP R20, R20 ;  /* 0x0000001400147308 */ /* 0x000e620000001000 */
[----:B------:R-:W-:Y:S01]  /*42b0*/  @P1 FMUL R14, R14, 0.25 ;  /* 0x3e8000000e0e1820 */ /* 0x000fe20000400000 */
[----:B------:R-:W-:Y:S01]  /*42c0*/  @P1 FMUL R15, R15, 0.25 ;  /* 0x3e8000000f0f1820 */ /* 0x000fe20000400000 */
[----:B------:R-:W-:Y:S01]  /*42d0*/  @P1 FMUL R16, R16, 0.25 ;  /* 0x3e80000010101820 */ /* 0x000fe20000400000 */
[----:B------:R-:W-:Y:S01]  /*42e0*/  @P1 FMUL R17, R17, 0.25 ;  /* 0x3e80000011111820 */ /* 0x000fe20000400000 */
[----:B------:R-:W-:Y:S01]  /*42f0*/  @!P3 FMUL R6, R6, 16777216 ;  /* 0x4b8000000606b820 */ /* 0x000fe20000400000 */
[----:B------:R-:W-:Y:S01]  /*4300*/  @!P3 FMUL R7, R7, 16777216 ;  /* 0x4b8000000707b820 */ /* 0x000fe20000400000 */
[----:B------:R-:W-:Y:S01]  /*4310*/  @P1 FMUL R8, R8, 0.25 ;  /* 0x3e80000008081820 */ /* 0x000fe20000400000 */
[----:B------:R-:W-:Y:S01]  /*4320*/  @P1 FMUL R9, R9, 0.25 ;  /* 0x3e80000009091820 */ /* 0x000fe20000400000 */
[----:B------:R-:W-:Y:S01]  /*4330*/  @P1 FMUL R18, R18, 0.25 ;  /* 0x3e80000012121820 */ /* 0x000fe20000400000 */
[----:B------:R-:W-:Y:S01]  /*4340*/  @P1 FMUL R19, R19, 0.25 ;  /* 0x3e80000013131820 */ /* 0x000fe20000400000 */
[----:B------:R-:W-:Y:S01]  /*4350*/  @!P3 FMUL R12, R12, 16777216 ;  /* 0x4b8000000c0cb820 */ /* 0x000fe20000400000 */
[----:B------:R-:W-:Y:S01]  /*4360*/  @!P3 FMUL R13, R13, 16777216 ;  /* 0x4b8000000d0db820 */ /* 0x000fe20000400000 */
[----:B------:R-:W-:Y:S01]  /*4370*/  @!P3 FMUL R14, R14, 16777216 ;  /* 0x4b8000000e0eb820 */ /* 0x000fe20000400000 */
[----:B------:R-:W-:Y:S01]  /*4380*/  @!P3 FMUL R15, R15, 16777216 ;  /* 0x4b8000000f0fb820 */ /* 0x000fe20000400000 */
[----:B------:R-:W-:Y:S01]  /*4390*/  @!P3 FMUL R16, R16, 16777216 ;  /* 0x4b8000001010b820 */ /* 0x000fe20000400000 */
[----:B------:R-:W-:Y:S01]  /*43a0*/  @!P3 FMUL R17, R17, 16777216 ;  /* 0x4b8000001111b820 */ /* 0x000fe20000400000 */
[C---:B-1----:R-:W-:Y:S01]  /*43b0*/  FMUL R4, R20.reuse, R4 ;  /* 0x0000000414047220 */ /* 0x042fe20000400000 */
[C---:B------:R-:W-:Y:S01]  /*43c0*/  FMUL R5, R20.reuse, R5 ;  /* 0x0000000514057220 */ /* 0x040fe20000400000 */
[C---:B------:R-:W-:Y:S01]  /*43d0*/  FMUL R6, R20.reuse, R6 ;  /* 0x0000000614067220 */ /* 0x040fe20000400000 */
[----:B------:R-:W-:Y:S01]  /*43e0*/  FMUL R7, R20, R7 ;  /* 0x0000000714077220 */ /* 0x000fe20000400000 */
[----:B------:R-:W-:Y:S01]  /*43f0*/  @!P3 FMUL R8, R8, 16777216 ;  /* 0x4b8000000808b820 */ /* 0x000fe20000400000 */
[----:B------:R-:W-:Y:S01]  /*4400*/  @!P3 FMUL R9, R9, 16777216 ;  /* 0x4b8000000909b820 */ /* 0x000fe20000400000 */
[----:B------:R-:W-:Y:S01]  /*4410*/  @P1 FMUL R10, R10, 0.25 ;  /* 0x3e8000000a0a1820 */ /* 0x000fe20000400000 */
[----:B------:R-:W-:Y:S01]  /*4420*/  @P1 FMUL R11, R11, 0.25 ;  /* 0x3e8000000b0b1820 */ /* 0x000fe20000400000 */
[----:B------:R-:W-:Y:S01]  /*4430*/  @!P3 FMUL R18, R18, 16777216 ;  /* 0x4b8000001212b820 */ /* 0x000fe20000400000 */
[----:B------:R-:W-:Y:S01]  /*4440*/  @!P3 FMUL R19, R19, 16777216 ;  /* 0x4b8000001313b820 */ /* 0x000fe20000400000 */
[C---:B------:R-:W-:Y:S01]  /*4450*/  FMUL R12, R20.reuse, R12 ;  /* 0x0000000c140c7220 */ /* 0x040fe20000400000 */
[C---:B------:R-:W-:Y:S01]  /*4460*/  FMUL R13, R20.reuse, R13 ;  /* 0x0000000d140d7220 */ /* 0x040fe20000400000 */
[C---:B------:R-:W-:Y:S01]  /*4470*/  FMUL R14, R20.reuse, R14 ;  /* 0x0000000e140e7220 */ /* 0x040fe20000400000 */
[C---:B------:R-:W-:Y:S01]  /*4480*/  FMUL R15, R20.reuse, R15 ;  /* 0x0000000f140f7220 */ /* 0x040fe20000400000 */
[C---:B------:R-:W-:Y:S01]  /*4490*/  FMUL R16, R20.reuse, R16 ;  /* 0x0000001014107220 */ /* 0x040fe20000400000 */
[C---:B------:R-:W-:Y:S01]  /*44a0*/  FMUL R17, R20.reuse, R17 ;  /* 0x0000001114117220 */ /* 0x040fe20000400000 */
[----:B------:R-:W-:Y:S01]  /*44b0*/  F2FP.SATFINITE.E4M3.F32.PACK_AB_MERGE_C R5, R5, R4, RZ ;  /* 0x000000040505723e */ /* 0x000fe200048070ff */
[C---:B------:R-:W-:Y:S01]  /*44c0*/  FMUL R8, R20.reuse, R8 ;  /* 0x0000000814087220 */ /* 0x040fe20000400000 */
[----:B------:R-:W-:Y:S01]  /*44d0*/  F2FP.SATFINITE.E4M3.F32.PACK_AB_MERGE_C R6, R7, R6, RZ ;  /* 0x000000060706723e */ /* 0x000fe200048070ff */
[----:B------:R-:W-:Y:S01]  /*44e0*/  FMUL R9, R20, R9 ;  /* 0x0000000914097220 */ /* 0x000fe20000400000 */
[----:B------:R-:W-:Y:S01]  /*44f0*/  @!P3 FMUL R10, R10, 16777216 ;  /* 0x4b8000000a0ab820 */ /* 0x000fe20000400000 */
[----:B------:R-:W-:Y:S01]  /*4500*/  @!P3 FMUL R11, R11, 16777216 ;  /* 0x4b8000000b0bb820 */ /* 0x000fe20000400000 */
[C---:B------:R-:W-:Y:S01]  /*4510*/  FMUL R18, R20.reuse, R18 ;  /* 0x0000001214127220 */ /* 0x040fe20000400000 */
[C---:B------:R-:W-:Y:S01]  /*4520*/  FMUL R19, R20.reuse, R19 ;  /* 0x0000001314137220 */ /* 0x040fe20000400000 */
[----:B------:R-:W-:Y:S01]  /*4530*/  LOP3.LUT R7, R5, 0xffff, RZ, 0xc0, !PT ;  /* 0x0000ffff05077812 */ /* 0x000fe200078ec0ff */
[C---:B------:R-:W-:Y:S01]  /*4540*/  FMUL R10, R20.reuse, R10 ;  /* 0x0000000a140a7220 */ /* 0x040fe20000400000 */
[----:B------:R-:W-:Y:S01]  /*4550*/  F2FP.SATFINITE.E4M3.F32.PACK_AB_MERGE_C R12, R13, R12, RZ ;  /* 0x0000000c0d0c723e */ /* 0x000fe200048070ff */
[----:B------:R-:W-:Y:S01]  /*4560*/  FMUL R11, R20, R11 ;  /* 0x0000000b140b7220 */ /* 0x000fe20000400000 */
[----:B------:R-:W-:-:S02]  /*4570*/  F2FP.SATFINITE.E4M3.F32.PACK_AB_MERGE_C R14, R15, R14, RZ ;  /* 0x0000000e0f0e723e */ /* 0x000fc400048070ff */
[----:B------:R-:W-:Y:S02]  /*4580*/  F2FP.SATFINITE.E4M3.F32.PACK_AB_MERGE_C R16, R17, R16, RZ ;  /* 0x000000101110723e */ /* 0x000fe400048070ff */
[----:B------:R-:W-:Y:S02]  /*4590*/  LOP3.LUT R6, R6, 0xffff, RZ, 0xc0, !PT ;  /* 0x0000ffff06067812 */ /* 0x000fe400078ec0ff */
[----:B------:R-:W-:Y:S02]  /*45a0*/  F2FP.SATFINITE.E4M3.F32.PACK_AB_MERGE_C R8, R9, R8, RZ ;  /* 0x000000080908723e */ /* 0x000fe400048070ff */
[----:B------:R-:W-:Y:S02]  /*45b0*/  F2FP.SATFINITE.E4M3.F32.PACK_AB_MERGE_C R18, R19, R18, RZ ;  /* 0x000000121312723e */ /* 0x000fe400048070ff */
[----:B------:R-:W-:Y:S02]  /*45c0*/  SHF.R.U32.HI R5, RZ, 0x8, R7 ;  /* 0x00000008ff057819 */ /* 0x000fe40000011607 */
[----:B------:R-:W-:-:S02]  /*45d0*/  LOP3.LUT R19, R12, 0xffff, RZ, 0xc0, !PT ;  /* 0x0000ffff0c137812 */ /* 0x000fc400078ec0ff */
[----:B------:R-:W-:Y:S02]  /*45e0*/  LOP3.LUT R14, R14, 0xffff, RZ, 0xc0, !PT ;  /* 0x0000ffff0e0e7812 */ /* 0x000fe400078ec0ff */
[----:B------:R-:W-:Y:S02]  /*45f0*/  LOP3.LUT R25, R16, 0xffff, RZ, 0xc0, !PT ;  /* 0x0000ffff10197812 */ /* 0x000fe400078ec0ff */
[--C-:B------:R-:W-:Y:S02]  /*4600*/  PRMT R7, R7, 0x3340, R6.reuse ;  /* 0x0000334007077816 */ /* 0x100fe40000000006 */
[----:B------:R-:W-:Y:S02]  /*4610*/  SHF.R.U32.HI R6, RZ, 0x8, R6 ;  /* 0x00000008ff067819 */ /* 0x000fe40000011606 */
[----:B------:R-:W-:Y:S02]  /*4620*/  LOP3.LUT R17, R8, 0xffff, RZ, 0xc0, !PT ;  /* 0x0000ffff08117812 */ /* 0x000fe400078ec0ff */
[----:B------:R-:W-:-:S02]  /*4630*/  F2FP.SATFINITE.E4M3.F32.PACK_AB_MERGE_C R10, R11, R10, RZ ;  /* 0x0000000a0b0a723e */ /* 0x000fc400048070ff */
[----:B------:R-:W-:Y:S02]  /*4640*/  PRMT R12, R25, 0x3340, R0 ;  /* 0x00003340190c7816 */ /* 0x000fe40000000000 */
[----:B------:R-:W-:Y:S02]  /*4650*/  PRMT R11, R19, 0x3340, R14 ;  /* 0x00003340130b7816 */ /* 0x000fe4000000000e */
[----:B------:R-:W-:Y:S02]  /*4660*/  IADD3 R4, PT, PT, R76, -0x3f3504f3, RZ ;  /* 0xc0cafb0d4c047810 */ /* 0x000fe40007ffe0ff */
[----:B------:R-:W-:Y:S02]  /*4670*/  LOP3.LUT R5, R5, 0xffff, RZ, 0xc0, !PT ;  /* 0x0000ffff05057812 */ /* 0x000fe400078ec0ff */
[----:B------:R-:W-:Y:S02]  /*4680*/  LOP3.LUT R6, R6, 0xffff, RZ, 0xc0, !PT ;  /* 0x0000ffff06067812 */ /* 0x000fe400078ec0ff */
[----:B------:R-:W-:-:S02]  /*4690*/  PRMT R8, R17, 0x3340, R0 ;  /* 0x0000334011087816 */ /* 0x000fc40000000000 */
[----:B------:R-:W-:Y:S02]  /*46a0*/  PRMT R15, R11, 0x5410, R12 ;  /* 0x000054100b0f7816 */ /* 0x000fe4000000000c */
[----:B------:R-:W-:Y:S02]  /*46b0*/  LOP3.LUT R9, R4, 0xff800000, RZ, 0xc0, !PT ;  /* 0xff80000004097812 */ /* 0x000fe400078ec0ff */
[----:B------:R-:W-:Y:S02]  /*46c0*/  PRMT R12, R5, 0x3340, R6 ;  /* 0x00003340050c7816 */ /* 0x000fe40000000006 */
[----:B------:R-:W-:Y:S02]  /*46d0*/  PRMT R13, R7, 0x5410, R8 ;  /* 0x00005410070d7816 */ /* 0x000fe40000000008 */
[----:B------:R-:W-:Y:S02]  /*46e0*/  SHF.R.U32.HI R6, RZ, 0x8, R19 ;  /* 0x00000008ff067819 */ /* 0x000fe40000011613 */
[----:B------:R-:W-:-:S02]  /*46f0*/  SHF.R.U32.HI R5, RZ, 0x8, R17 ;  /* 0x00000008ff057819 */ /* 0x000fc40000011611 */
[----:B------:R-:W-:Y:S02]  /*4700*/  SHF.R.U32.HI R7, RZ, 0x8, R14 ;  /* 0x00000008ff077819 */ /* 0x000fe4000001160e */
[----:B------:R-:W-:Y:S02]  /*4710*/  SHF.R.U32.HI R11, RZ, 0x8, R25 ;  /* 0x00000008ff0b7819 */ /* 0x000fe40000011619 */
[----:B------:R-:W-:Y:S02]  /*4720*/  IADD3 R4, PT, PT, R76, -R9, RZ ;  /* 0x800000094c047210 */ /* 0x000fe40007ffe0ff */
[----:B------:R-:W-:Y:S02]  /*4730*/  LOP3.LUT R17, R6, 0xffff, RZ, 0xc0, !PT ;  /* 0x0000ffff06117812 */ /* 0x000fe400078ec0ff */
[----:B------:R-:W-:Y:S01]  /*4740*/  LOP3.LUT R5, R5, 0xffff, RZ, 0xc0, !PT ;  /* 0x0000ffff05057812 */ /* 0x000fe200078ec0ff */
[----:B------:R-:W-:Y:S01]  /*4750*/  FADD R8, R4, -1 ;  /* 0xbf80000004087421 */ /* 0x000fe20000000000 */
[----:B------:R-:W-:-:S02]  /*4760*/  LOP3.LUT R6, R7, 0xffff, RZ, 0xc0, !PT ;  /* 0x0000ffff07067812 */ /* 0x000fc400078ec0ff */
[----:B------:R-:W-:Y:S02]  /*4770*/  LOP3.LUT R11, R11, 0xffff, RZ, 0xc0, !PT ;  /* 0x0000ffff0b0b7812 */ /* 0x000fe400078ec0ff */
[----:B------:R-:W-:Y:S01]  /*4780*/  PRMT R7, R5, 0x3340, R0 ;  /* 0x0000334005077816 */ /* 0x000fe20000000000 */
[C---:B------:R-:W-:Y:S01]  /*4790*/  FFMA.FTZ R5, R8.reuse, R27, -0.16845393180847167969 ;  /* 0xbe2c7f3008057423 */ /* 0x040fe2000001001b */
[----:B------:R-:W-:Y:S02]  /*47a0*/  PRMT R6, R17, 0x3340, R6 ;  /* 0x0000334011067816 */ /* 0x000fe40000000006 */
[----:B------:R-:W-:Y:S01]  /*47b0*/  PRMT R11, R11, 0x3340, R0 ;  /* 0x000033400b0b7816 */ /* 0x000fe20000000000 */
[----:B------:R-:W-:Y:S01]  /*47c0*/  FFMA.FTZ R5, R8, R5, 0.1716887056827545166 ;  /* 0x3e2fcf2a08057423 */ /* 0x000fe20000010005 */
[----:B------:R-:W-:Y:S02]  /*47d0*/  LOP3.LUT R10, R10, 0xffff, RZ, 0xc0, !PT ;  /* 0x0000ffff0a0a7812 */ /* 0x000fe400078ec0ff */
[----:B------:R-:W-:Y:S01]  /*47e0*/  LOP3.LUT R18, R18, 0xffff, RZ, 0xc0, !PT ;  /* 0x0000ffff12127812 */ /* 0x000fe200078ec0ff */
[----:B------:R-:W-:Y:S01]  /*47f0*/  FFMA.FTZ R5, R8, R5, -0.17900948226451873779 ;  /* 0xbe374e4308057423 */ /* 0x000fe20000010005 */
[----:B------:R-:W-:-:S02]  /*4800*/  PRMT R7, R12, 0x5410, R7 ;  /* 0x000054100c077816 */ /* 0x000fc40000000007 */
[----:B------:R-:W-:Y:S01]  /*4810*/  PRMT R11, R6, 0x5410, R11 ;  /* 0x00005410060b7816 */ /* 0x000fe2000000000b */
[C---:B------:R-:W-:Y:S01]  /*4820*/  FFMA.FTZ R5, R8.reuse, R5, 0.20512372255325317383 ;  /* 0x3e520bf408057423 */ /* 0x040fe20000010005 */
[----:B------:R-:W-:Y:S02]  /*4830*/  PRMT R12, R13, 0x4210, R10 ;  /* 0x000042100d0c7816 */ /* 0x000fe4000000000a */
[----:B------:R-:W-:Y:S01]  /*4840*/  PRMT R14, R15, 0x4210, R18 ;  /* 0x000042100f0e7816 */ /* 0x000fe20000000012 */
[C---:B------:R-:W-:Y:S01]  /*4850*/  FFMA.FTZ R5, R8.reuse, R5, -0.24046532809734344482 ;  /* 0xbe763c8b08057423 */ /* 0x040fe20000010005 */
[----:B------:R-:W-:Y:S01]  /*4860*/  PRMT R13, R7, 0x5210, R10 ;  /* 0x00005210070d7816 */ /* 0x000fe2000000000a */
[----:B0-----:R-:W-:Y:S01]  /*4870*/  IMAD R10, R3, R28, RZ ;  /* 0x0000001c030a7224 */ /* 0x001fe200078e02ff */
[----:B------:R-:W-:Y:S01]  /*4880*/  PRMT R15, R11, 0x5210, R18 ;  /* 0x000052100b0f7816 */ /* 0x000fe20000000012 */
[----:B------:R-:W-:Y:S01]  /*4890*/  FFMA.FTZ R11, R8, R5, 0.28857114911079406738 ;  /* 0x3e93bf99080b7423 */ /* 0x000fe20000010005 */
[----:B------:R-:W-:Y:S01]  /*48a0*/  LOP3.LUT R0, R0, 0xe0, RZ, 0xc0, !PT ;  /* 0x000000e000007812 */ /* 0x000fe200078ec0ff */
[----:B------:R-:W-:Y:S01]  /*48b0*/  IMAD R3, R36, UR5, RZ ;  /* 0x0000000524037c24 */ /* 0x000fe2000f8e02ff */
[----:B------:R-:W-:Y:S01]  /*48c0*/  I2FP.F32.S32 R9, R9 ;  /* 0x0000000900097245 */ /* 0x000fe20000201400 */
[----:B------:R0:W-:Y:S01]  /*48d0*/  STSM.16.M88.4 [R23], R12 ;  /* 0x0000000c17007844 */ /* 0x0001e20000000200 */
[----:B------:R-:W-:Y:S01]  /*48e0*/  FFMA.FTZ R11, R8, R11, -0.36067417263984680176 ;  /* 0xbeb8aa49080b7423 */ /* 0x000fe2000001000b */
[----:B------:R-:W-:Y:S01]  /*48f0*/  IMAD R4, R0, 0x4, R21 ;  /* 0x0000000400047824 */ /* 0x000fe200078e0215 */
[----:B------:R-:W-:Y:S01]  /*4900*/  FSEL R0, RZ, -23, P2 ;  /* 0xc1b80000ff007808 */ /* 0x000fe20001000000 */
[----:B------:R-:W-:Y:S01]  /*4910*/  BAR.SYNC.DEFER_BLOCKING 0x0 ;  /* 0x0000000000007b1d */ /* 0x000fe20000010000 */
[----:B------:R-:W-:Y:S01]  /*4920*/  FFMA.FTZ R11, R8, R11, 0.48089820146560668945 ;  /* 0x3ef6384a080b7423 */ /* 0x000fe2000001000b */
[----:B------:R-:W-:Y:S01]  /*4930*/  ISETP.GE.U32.AND P1, PT, R76, 0x7f800000, PT ;  /* 0x7f8000004c00780c */ /* 0x000fe20003f26070 */
[----:B------:R-:W-:Y:S01]  /*4940*/  USHF.R.S32.HI UR5, URZ, 0x1f, UR4 ;  /* 0x0000001fff057899 */ /* 0x000fe20008011404 */
[----:B------:R-:W-:Y:S01]  /*4950*/  FFMA.FTZ R0, R9, 1.1920928955078125e-07, R0 ;  /* 0x3400000009007823 */ /* 0x000fe20000010000 */
[----:B------:R-:W-:Y:S01]  /*4960*/  FFMA.FTZ R11, R8, R11, -0.72134751081466674805 ;  /* 0xbf38aa3b080b7423 */ /* 0x000fe2000001000b */
[----:B------:R-:W-:-:S03]  /*4970*/  FSETP.NEU.AND P2, PT, R76, RZ, PT ;  /* 0x000000ff4c00720b */ /* 0x000fc60003f4d000 */
[----:B------:R-:W-:Y:S01]  /*4980*/  FMUL R11, R8, R11 ;  /* 0x0000000b080b7220 */ /* 0x000fe20000400000 */
[----:B0-----:R-:W-:-:S03]  /*4990*/  LEA R12, R28, R10, 0x1 ;  /* 0x0000000a1c0c7211 */ /* 0x001fc600078e08ff */
[----:B------:R-:W-:Y:S02]  /*49a0*/  FMUL R11, R8, R11 ;  /* 0x0000000b080b7220 */ /* 0x000fe40000400000 */
[----:B------:R-:W-:Y:S02]  /*49b0*/  IMAD R9, R28, 0x2, R12 ;  /* 0x000000021c097824 */ /* 0x000fe400078e020c */
[----:B------:R-:W-:Y:S01]  /*49c0*/  FFMA.FTZ R11, R8, 1.4426950216293334961, R11 ;  /* 0x3fb8aa3b080b7823 */ /* 0x000fe2000001000b */
[----:B------:R-:W-:Y:S02]  /*49d0*/  SHF.R.S32.HI R8, RZ, 0x1f, R3 ;  /* 0x0000001fff087819 */ /* 0x000fe40000011403 */
[----:B------:R-:W-:Y:S01]  /*49e0*/  LEA R13, R28, R9, 0x1 ;  /* 0x000000091c0d7211 */ /* 0x000fe200078e08ff */
[----:B------:R-:W-:Y:S01]  /*49f0*/  FADD R0, R0, R11 ;  /* 0x0000000b00007221 */ /* 0x000fe20000000000 */
[----:B------:R-:W0:Y:S01]  /*4a00*/  LDSM.16.M88.4 R4, [R4] ;  /* 0x000000000404783b */ /* 0x000e220000000200 */
[----:B------:R-:W-:Y:S01]  /*4a10*/  @P1 IMAD.MOV.U32 R11, RZ, RZ, 0x7f800000 ;  /* 0x7f800000ff0b1424 */ /* 0x000fe200078e00ff */
[----:B------:R-:W-:-:S03]  /*4a20*/  LEA R15, R28, R13, 0x1 ;  /* 0x0000000d1c0f7211 */ /* 0x000fc600078e08ff */
[----:B------:R-:W-:Y:S01]  /*4a30*/  @P1 FFMA.FTZ R0, R76, R11, +INF ;  /* 0x7f8000004c001423 */ /* 0x000fe2000001000b */
[----:B---3--:R-:W-:Y:S01]  /*4a40*/  IADD3 R34, P1, P3, R3, UR4, R34 ;  /* 0x0000000403227c10 */ /* 0x008fe2000fb3e022 */
[----:B------:R-:W-:Y:S01]  /*4a50*/  IMAD R16, R28, 0x2, R15 ;  /* 0x000000021c107824 */ /* 0x000fe200078e020f */
[----:B------:R-:W1:Y:S02]  /*4a60*/  LDCU UR4, c[0x0][0x3ec] ;  /* 0x00007d80ff0477ac */ /* 0x000e640008000800 */
[----:B------:R-:W-:Y:S02]  /*4a70*/  FSEL R0, R0, -INF , P2 ;  /* 0xff80000000007808 */ /* 0x000fe40001000000 */
[----:B------:R-:W-:Y:S02]  /*4a80*/  LEA R3, R28, R16, 0x1 ;  /* 0x000000101c037211 */ /* 0x000fe400078e08ff */
[----:B------:R-:W-:Y:S01]  /*4a90*/  IADD3.X R38, PT, PT, R8, UR5, R35, P1, P3 ;  /* 0x0000000508267c10 */ /* 0x000fe20008fe6423 */
[----:B------:R-:W-:Y:S01]  /*4aa0*/  FFMA R69, R0, 0.69314718246459960938, R69 ;  /* 0x3f31721800457823 */ /* 0x000fe20000000045 */
[----:B------:R-:W-:-:S02]  /*4ab0*/  LEA R0, R28, R3, 0x1 ;  /* 0x000000031c007211 */ /* 0x000fc400078e08ff */
[----:B------:R-:W-:-:S03]  /*4ac0*/  IADD3 R8, P3, PT, R9, R34, RZ ;  /* 0x0000002209087210 */ /* 0x000fc60007f7e0ff */
[----:B------:R-:W-:Y:S01]  /*4ad0*/  IMAD R21, R28, 0x2, R0 ;  /* 0x000000021c157824 */ /* 0x000fe200078e0200 */
[----:B------:R-:W-:Y:S02]  /*4ae0*/  LEA.HI.X.SX32 R9, R9, R38, 0x1, P3 ;  /* 0x0000002609097211 */ /* 0x000fe400018f0eff */
[----:B------:R-:W-:Y:S02]  /*4af0*/  IADD3 R14, P3, PT, R16, R34, RZ ;  /* 0x00000022100e7210 */ /* 0x000fe40007f7e0ff */
[----:B------:R-:W-:Y:S01]  /*4b00*/  LEA R23, R28, R21, 0x1 ;  /* 0x000000151c177211 */ /* 0x000fe200078e08ff */
[----:B-1----:R-:W-:-:S03]  /*4b10*/  UIMAD UR4, UR13, UR4, URZ ;  /* 0x000000040d0472a4 */ /* 0x002fc6000f8e02ff */
[C---:B------:R-:W-:Y:S01]  /*4b20*/  LEA R25, R28.reuse, R23, 0x1 ;  /* 0x000000171c197211 */ /* 0x040fe200078e08ff */
[----:B------:R-:W-:Y:S02]  /*4b30*/  USHF.L.U32 UR6, UR4, 0x2, URZ ;  /* 0x0000000204067899 */ /* 0x000fe400080006ff */
[----:B------:R-:W-:Y:S02]  /*4b40*/  UIMAD.WIDE UR4, UR4, 0x4, URZ ;  /* 0x00000004040478a5 */ /* 0x000fe4000f8e02ff */
[----:B------:R-:W-:Y:S01]  /*4b50*/  IMAD R27, R28, 0x2, R25 ;  /* 0x000000021c1b7824 */ /* 0x000fe200078e0219 */
[C---:B0-----:R-:W-:Y:S02]  /*4b60*/  PRMT R37, R4.reuse, 0x7770, RZ ;  /* 0x0000777004257816 */ /* 0x041fe400000000ff */
[C---:B------:R-:W-:Y:S02]  /*4b70*/  PRMT R41, R4.reuse, 0x7771, RZ ;  /* 0x0000777104297816 */ /* 0x040fe400000000ff */
[----:B------:R-:W-:-:S02]  /*4b80*/  PRMT R43, R4, 0x7772, RZ ;  /* 0x00007772042b7816 */ /* 0x000fc400000000ff */
[----:B------:R-:W-:Y:S02]  /*4b90*/  PRMT R45, R4, 0x7773, RZ ;  /* 0x00007773042d7816 */ /* 0x000fe400000000ff */
[C---:B------:R-:W-:Y:S02]  /*4ba0*/  PRMT R55, R6.reuse, 0x7770, RZ ;  /* 0x0000777006377816 */ /* 0x040fe400000000ff */
[C---:B------:R-:W-:Y:S02]  /*4bb0*/  PRMT R57, R6.reuse, 0x7771, RZ ;  /* 0x0000777106397816 */ /* 0x040fe400000000ff */
[C---:B------:R-:W-:Y:S02]  /*4bc0*/  PRMT R59, R6.reuse, 0x7772, RZ ;  /* 0x00007772063b7816 */ /* 0x040fe400000000ff */
[----:B------:R-:W-:Y:S02]  /*4bd0*/  PRMT R61, R6, 0x7773, RZ ;  /* 0x00007773063d7816 */ /* 0x000fe400000000ff */
[----:B------:R-:W-:-:S02]  /*4be0*/  IADD3 R4, P1, PT, R10, R34, RZ ;  /* 0x000000220a047210 */ /* 0x000fc40007f3e0ff */
[----:B------:R-:W-:Y:S02]  /*4bf0*/  IADD3 R6, P2, PT, R12, R34, RZ ;  /* 0x000000220c067210 */ /* 0x000fe40007f5e0ff */
[C---:B------:R-:W-:Y:S02]  /*4c00*/  PRMT R47, R5.reuse, 0x7770, RZ ;  /* 0x00007770052f7816 */ /* 0x040fe400000000ff */
[C---:B------:R-:W-:Y:S02]  /*4c10*/  PRMT R49, R5.reuse, 0x7771, RZ ;  /* 0x0000777105317816 */ /* 0x040fe400000000ff */
[C---:B------:R-:W-:Y:S02]  /*4c20*/  PRMT R51, R5.reuse, 0x7772, RZ ;  /* 0x0000777205337816 */ /* 0x040fe400000000ff */
[----:B------:R-:W-:Y:S02]  /*4c30*/  PRMT R53, R5, 0x7773, RZ ;  /* 0x0000777305357816 */ /* 0x000fe400000000ff */
[----:B------:R-:W-:-:S02]  /*4c40*/  PRMT R63, R7, 0x7770, RZ ;  /* 0x00007770073f7816 */ /* 0x000fc400000000ff */
[C---:B------:R-:W-:Y:S02]  /*4c50*/  PRMT R65, R7.reuse, 0x7771, RZ ;  /* 0x0000777107417816 */ /* 0x040fe400000000ff */
[C---:B------:R-:W-:Y:S02]  /*4c60*/  PRMT R67, R7.reuse, 0x7772, RZ ;  /* 0x0000777207437816 */ /* 0x040fe400000000ff */
[----:B------:R-:W-:Y:S02]  /*4c70*/  PRMT R71, R7, 0x7773, RZ ;  /* 0x0000777307477816 */ /* 0x000fe400000000ff */
[-C--:B------:R-:W-:Y:S02]  /*4c80*/  LEA.HI.X.SX32 R5, R10, R38.reuse, 0x1, P1 ;  /* 0x000000260a057211 */ /* 0x080fe400008f0eff */
[----:B------:R-:W-:Y:S02]  /*4c90*/  LEA.HI.X.SX32 R7, R12, R38, 0x1, P2 ;  /* 0x000000260c077211 */ /* 0x000fe400010f0eff */
[-C--:B------:R-:W-:Y:S01]  /*4ca0*/  IADD3 R10, P1, PT, R13, R34.reuse, RZ ;  /* 0x000000220d0a7210 */ /* 0x080fe20007f3e0ff */
[----:B------:R0:W-:Y:S01]  /*4cb0*/  STG.E.U8 desc[UR26][R4.64], R37 ;  /* 0x0000002504007986 */ /* 0x0001e2000c10111a */
[----:B------:R-:W-:-:S02]  /*4cc0*/  IADD3 R12, P2, PT, R15, R34, RZ ;  /* 0x000000220f0c7210 */ /* 0x000fc40007f5e0ff */
[-C--:B------:R-:W-:Y:S01]  /*4cd0*/  LEA.HI.X.SX32 R11, R13, R38.reuse, 0x1, P1 ;  /* 0x000000260d0b7211 */ /* 0x080fe200008f0eff */
[----:B------:R-:W-:Y:S01]  /*4ce0*/  STG.E.U8 desc[UR26][R6.64], R41 ;  /* 0x0000002906007986 */ /* 0x000fe2000c10111a */
[----:B------:R-:W-:Y:S02]  /*4cf0*/  LEA.HI.X.SX32 R13, R15, R38, 0x1, P2 ;  /* 0x000000260f0d7211 */ /* 0x000fe400010f0eff */
[----:B------:R-:W-:Y:S01]  /*4d00*/  IADD3 R18, P2, PT, R0, R34, RZ ;  /* 0x0000002200127210 */ /* 0x000fe20007f5e0ff */
[----:B------:R-:W-:Y:S01]  /*4d10*/  STG.E.U8 desc[UR26][R8.64], R43 ;  /* 0x0000002b08007986 */ /* 0x000fe2000c10111a */
[----:B------:R-:W-:Y:S02]  /*4d20*/  LEA R29, R28, R27, 0x1 ;  /* 0x0000001b1c1d7211 */ /* 0x000fe400078e08ff */
[-C--:B------:R-:W-:Y:S01]  /*4d30*/  LEA.HI.X.SX32 R15, R16, R38.reuse, 0x1, P3 ;  /* 0x00000026100f7211 */ /* 0x080fe200018f0eff */
[----:B------:R-:W-:Y:S01]  /*4d40*/  STG.E.U8 desc[UR26][R10.64], R45 ;  /* 0x0000002d0a007986 */ /* 0x000fe2000c10111a */
[----:B------:R-:W-:Y:S01]  /*4d50*/  LEA.HI.X.SX32 R19, R0, R38, 0x1, P2 ;  /* 0x0000002600137211 */ /* 0x000fe200010f0eff */
[----:B0-----:R-:W0:Y:S01]  /*4d60*/  LDC.64 R4, c[0x0][0x3a0] ;  /* 0x0000e800ff047b82 */ /* 0x001e220000000a00 */
[----:B------:R-:W-:Y:S01]  /*4d70*/  IADD3 R16, P1, PT, R3, R34, RZ ;  /* 0x0000002203107210 */ /* 0x000fe20007f3e0ff */
[----:B------:R-:W-:Y:S01]  /*4d80*/  STG.E.U8 desc[UR26][R12.64], R47 ;  /* 0x0000002f0c007986 */ /* 0x000fe2000c10111a */
[----:B------:R-:W-:-:S02]  /*4d90*/  LEA R0, R28, R29, 0x1 ;  /* 0x0000001d1c007211 */ /* 0x000fc400078e08ff */
[----:B------:R-:W-:Y:S01]  /*4da0*/  IADD3 R20, P3, PT, R21, R34, RZ ;  /* 0x0000002215147210 */ /* 0x000fe20007f7e0ff */
[----:B------:R-:W-:Y:S01]  /*4db0*/  STG.E.U8 desc[UR26][R14.64], R49 ;  /* 0x000000310e007986 */ /* 0x000fe2000c10111a */
[----:B------:R-:W-:Y:S01]  /*4dc0*/  LEA.HI.X.SX32 R17, R3, R38, 0x1, P1 ;  /* 0x0000002603117211 */ /* 0x000fe200008f0eff */
[----:B------:R-:W-:Y:S01]  /*4dd0*/  IMAD R3, R28, 0x2, R0 ;  /* 0x000000021c037824 */ /* 0x000fe200078e0200 */
[----:B------:R-:W-:Y:S02]  /*4de0*/  IADD3 R22, P1, PT, R23, R34, RZ ;  /* 0x0000002217167210 */ /* 0x000fe40007f3e0ff */
[----:B------:R-:W-:Y:S01]  /*4df0*/  LEA.HI.X.SX32 R21, R21, R38, 0x1, P3 ;  /* 0x0000002615157211 */ /* 0x000fe200018f0eff */
[----:B------:R-:W-:Y:S01]  /*4e00*/  STG.E.U8 desc[UR26][R16.64], R51 ;  /* 0x0000003310007986 */ /* 0x000fe2000c10111a */
[-C--:B------:R-:W-:Y:S02]  /*4e10*/  IADD3 R24, P2, PT, R25, R34.reuse, RZ ;  /* 0x0000002219187210 */ /* 0x080fe40007f5e0ff */
[----:B------:R-:W-:Y:S01]  /*4e20*/  IADD3 R26, P3, PT, R27, R34, RZ ;  /* 0x000000221b1a7210 */ /* 0x000fe20007f7e0ff */
[----:B------:R-:W-:Y:S01]  /*4e30*/  STG.E.U8 desc[UR26][R18.64], R53 ;  /* 0x0000003512007986 */ /* 0x000fe2000c10111a */
[----:B------:R-:W-:-:S02]  /*4e40*/  LEA.HI.X.SX32 R23, R23, R38, 0x1, P1 ;  /* 0x0000002617177211 */ /* 0x000fc400008f0eff */
[----:B------:R-:W-:Y:S01]  /*4e50*/  LEA R35, R28, R3, 0x1 ;  /* 0x000000031c237211 */ /* 0x000fe200078e08ff */
[----:B------:R-:W-:Y:S01]  /*4e60*/  STG.E.U8 desc[UR26][R20.64], R55 ;  /* 0x0000003714007986 */ /* 0x000fe2000c10111a */
[----:B------:R-:W-:Y:S02]  /*4e70*/  LEA.HI.X.SX32 R25, R25, R38, 0x1, P2 ;  /* 0x0000002619197211 */ /* 0x000fe400010f0eff */
[----:B------:R-:W-:Y:S01]  /*4e80*/  IADD3 R28, P1, PT, R29, R34, RZ ;  /* 0x000000221d1c7210 */ /* 0x000fe20007f3e0ff */
[----:B------:R-:W-:Y:S01]  /*4e90*/  STG.E.U8 desc[UR26][R22.64], R57 ;  /* 0x0000003916007986 */ /* 0x000fe2000c10111a */
[----:B------:R-:W-:Y:S02]  /*4ea0*/  LEA.HI.X.SX32 R27, R27, R38, 0x1, P3 ;  /* 0x000000261b1b7211 */ /* 0x000fe400018f0eff */
[-C--:B------:R-:W-:Y:S01]  /*4eb0*/  IADD3 R30, P2, PT, R0, R34.reuse, RZ ;  /* 0x00000022001e7210 */ /* 0x080fe20007f5e0ff */
[----:B------:R-:W-:Y:S01]  /*4ec0*/  STG.E.U8 desc[UR26][R24.64], R59 ;  /* 0x0000003b18007986 */ /* 0x000fe2000c10111a */
[----:B------:R-:W-:-:S02]  /*4ed0*/  IADD3 R32, P3, PT, R3, R34, RZ ;  /* 0x0000002203207210 */ /* 0x000fc40007f7e0ff */
[----:B------:R-:W-:Y:S01]  /*4ee0*/  IADD3 R34, P4, PT, R35, R34, RZ ;  /* 0x0000002223227210 */ /* 0x000fe20007f9e0ff */
[----:B------:R-:W-:Y:S01]  /*4ef0*/  STG.E.U8 desc[UR26][R26.64], R61 ;  /* 0x0000003d1a007986 */ /* 0x000fe2000c10111a */
[-C--:B------:R-:W-:Y:S02]  /*4f00*/  LEA.HI.X.SX32 R29, R29, R38.reuse, 0x1, P1 ;  /* 0x000000261d1d7211 */ /* 0x080fe400008f0eff */
[-C--:B------:R-:W-:Y:S02]  /*4f10*/  LEA.HI.X.SX32 R31, R0, R38.reuse, 0x1, P2 ;  /* 0x00000026001f7211 */ /* 0x080fe400010f0eff */
[-C--:B------:R-:W-:Y:S01]  /*4f20*/  LEA.HI.X.SX32 R33, R3, R38.reuse, 0x1, P3 ;  /* 0x0000002603217211 */ /* 0x080fe200018f0eff */
[----:B------:R-:W-:Y:S01]  /*4f30*/  STG.E.U8 desc[UR26][R28.64], R63 ;  /* 0x0000003f1c007986 */ /* 0x000fe2000c10111a */
[----:B------:R-:W-:Y:S02]  /*4f40*/  LEA.HI.X.SX32 R35, R35, R38, 0x1, P4 ;  /* 0x0000002623237211 */ /* 0x000fe400020f0eff */
[----:B------:R-:W-:Y:S01]  /*4f50*/  ISETP.GE.U32.AND P1, PT, R68, 0x80, PT ;  /* 0x000000804400780c */ /* 0x000fe20003f26070 */
[----:B------:R-:W-:Y:S01]  /*4f60*/  STG.E.U8 desc[UR26][R30.64], R65 ;  /* 0x000000411e007986 */ /* 0x000fe2000c10111a */
[C---:B------:R-:W-:Y:S01]  /*4f70*/  SHF.L.U32 R3, R36.reuse, 0x2, RZ ;  /* 0x0000000224037819 */ /* 0x040fe200000006ff */
[----:B------:R-:W-:-:S02]  /*4f80*/  IMAD.HI R36, R36, 0x4, RZ ;  /* 0x0000000424247827 */ /* 0x000fc400078e02ff */
[----:B------:R-:W-:Y:S04]  /*4f90*/  STG.E.U8 desc[UR26][R32.64], R67 ;  /* 0x0000004320007986 */ /* 0x000fe8000c10111a */
[----:B------:R-:W-:Y:S01]  /*4fa0*/  STG.E.U8 desc[UR26][R34.64], R71 ;  /* 0x0000004722007986 */ /* 0x000fe2000c10111a */
[----:B------:R-:W-:Y:S06]  /*4fb0*/  BAR.SYNC.DEFER_BLOCKING 0x0 ;  /* 0x0000000000007b1d */ /* 0x000fec0000010000 */
[----:B------:R0:W-:Y:S02]  /*4fc0*/  STSM.16.M88 [R2], R69 ;  /* 0x0000004502007844 */ /* 0x0001e40000000000 */
[----:B------:R-:W-:Y:S01]  /*4fd0*/  BAR.SYNC.DEFER_BLOCKING 0x0 ;  /* 0x0000000000007b1d */ /* 0x000fe20000010000 */
[----:B0-----:R-:W-:-:S04]  /*4fe0*/  IADD3 R2, P2, P3, R3, UR6, R4 ;  /* 0x0000000603027c10 */ /* 0x001fc8000fb5e004 */
[----:B------:R-:W-:Y:S01]  /*4ff0*/  IADD3.X R3, PT, PT, R36, UR5, R5, P2, P3 ;  /* 0x0000000524037c10 */ /* 0x000fe200097e6405 */
[----:B------:R-:W0:Y:S04]  /*5000*/  LDSM.16.M88 R39, [R39+UR14] ;  /* 0x0000000e2727783b */ /* 0x000e280008000000 */
[----:B0-----:R0:W-:Y:S01]  /*5010*/  @!P1 STG.E desc[UR26][R2.64], R39 ;  /* 0x0000002702009986 */ /* 0x0011e2000c10191a */
[----:B------:R-:W-:Y:S06]  /*5020*/  BAR.SYNC.DEFER_BLOCKING 0x0 ;  /* 0x0000000000007b1d */ /* 0x000fec0000010000 */
[----:B------:R-:W-:Y:S05]  /*5030*/  @P0 BRA `(.L_x_19) ;  /* 0x0000000000a00947 */ /* 0x000fea0003800000 */
[----:B------:R-:W1:Y:S01]  /*5040*/  S2UR UR5, SR_CgaCtaId ;  /* 0x00000000000579c3 */ /* 0x000e620000008800 */
[----:B------:R-:W-:Y:S01]  /*5050*/  NOP ;  /* 0x0000000000007918 */ /* 0x000fe20000000000 */
[----:B------:R-:W-:Y:S01]  /*5060*/  UMOV UR4, 0x50 ;  /* 0x0000005000047882 */ /* 0x000fe20000000000 */
[----:B------:R-:W-:Y:S02]  /*5070*/  IMAD.U32 R0, RZ, RZ, UR12 ;  /* 0x0000000cff007e24 */ /* 0x000fe4000f8e00ff */
[----:B0-----:R-:W-:Y:S01]  /*5080*/  HFMA2 R3, -RZ, RZ, 0, 8.94069671630859375e-07 ;  /* 0x0000000fff037431 */ /* 0x001fe200000001ff */
[----:B------:R-:W-:Y:S02]  /*5090*/  MOV R7, 0x1 ;  /* 0x0000000100077802 */ /* 0x000fe40000000f00 */
[----:B------:R-:W-:-:S04]  /*50a0*/  LOP3.LUT R0, R0, 0xffff, RZ, 0xc0, !PT ;  /* 0x0000ffff00007812 */ /* 0x000fc800078ec0ff */
[----:B------:R-:W-:-:S05]  /*50b0*/  SHF.R.U32.HI R0, RZ, 0x5, R0 ;  /* 0x00000005ff007819 */ /* 0x000fca0000011600 */
[----:B------:R-:W-:Y:S01]  /*50c0*/  VIADD R2, R0, 0x10 ;  /* 0x0000001000027836 */ /* 0x000fe20000000000 */
[----:B------:R-:W-:Y:S01]  /*50d0*/  SHF.L.U32 R0, R3, R0, RZ ;  /* 0x0000000003007219 */ /* 0x000fe200000006ff */
[----:B-1----:R-:W-:-:S03]  /*50e0*/  ULEA UR6, UR5, UR4, 0x18 ;  /* 0x0000000405067291 */ /* 0x002fc6000f8ec0ff */
[----:B------:R-:W-:-:S04]  /*50f0*/  SHF.L.U32 R3, R7, R2, RZ ;  /* 0x0000000207037219 */ /* 0x000fc800000006ff */
[----:B------:R-:W-:Y:S02]  /*5100*/  LOP3.LUT R0, R3, R0, RZ, 0xfc, !PT ;  /* 0x0000000003007212 */ /* 0x000fe400078efcff */
[----:B------:R-:W0:Y:S02]  /*5110*/  LDS R5, [UR6] ;  /* 0x00000006ff057984 */ /* 0x000e240008000800 */
[C---:B------:R-:W-:Y:S02]  /*5120*/  LOP3.LUT R2, R0.reuse, 0xffff, RZ, 0xc0, !PT ;  /* 0x0000ffff00027812 */ /* 0x040fe400078ec0ff */
[----:B0-----:R-:W-:-:S04]  /*5130*/  LOP3.LUT R3, R0, 0xffff, R5, 0x80, !PT ;  /* 0x0000ffff00037812 */ /* 0x001fc800078e8005 */
[----:B------:R-:W-:-:S13]  /*5140*/  ISETP.NE.AND P0, PT, R3, R2, PT ;  /* 0x000000020300720c */ /* 0x000fda0003f05270 */
[----:B------:R-:W-:Y:S05]  /*5150*/  @P0 BRA `(.L_x_20) ;  /* 0x0000000000500947 */ /* 0x000fea0003800000 */
[----:B------:R-:W-:Y:S02]  /*5160*/  SHF.R.U32.HI R5, RZ, 0x10, R5 ;  /* 0x00000010ff057819 */ /* 0x000fe40000011605 */
[----:B------:R-:W-:-:S04]  /*5170*/  SHF.R.U32.HI R2, RZ, 0x10, R0 ;  /* 0x00000010ff027819 */ /* 0x000fc80000011600 */
[----:B------:R-:W-:-:S04]  /*5180*/  LOP3.LUT R5, R5, R2, RZ, 0xc0, !PT ;  /* 0x0000000205057212 */ /* 0x000fc800078ec0ff */
[----:B------:R-:W-:-:S13]  /*5190*/  ISETP.NE.AND P0, PT, R5, R2, PT ;  /* 0x000000020500720c */ /* 0x000fda0003f05270 */
[----:B------:R-:W-:Y:S05]  /*51a0*/  @P0 BRA `(.L_x_21) ;  /* 0x0000000000300947 */ /* 0x000fea0003800000 */
[----:B------:R-:W-:Y:S01]  /*51b0*/  R2UR UR4, R0 ;  /* 0x00000000000472ca */ /* 0x000fe200000e0000 */
[----:B------:R-:W-:Y:S01]  /*51c0*/  VOTEU.ANY UR5, UPT, PT ;  /* 0x0000000000057886 */ /* 0x000fe200038e0100 */
[----:B------:R-:W0:Y:S01]  /*51d0*/  S2R R0, SR_LANEID ;  /* 0x0000000000007919 */ /* 0x000e220000000000 */
[----:B------:R-:W-:-:S10]  /*51e0*/  UFLO.U32 UR5, UR5 ;  /* 0x00000005000572bd */ /* 0x000fd400080e0000 */
[----:B------:R-:W-:-:S06]  /*51f0*/  ULOP3.LUT UR4, URZ, UR4, URZ, 0x33, !UPT ;  /* 0x00000004ff047292 */ /* 0x000fcc000f8e33ff */
[----:B------:R-:W-:-:S04]  /*5200*/  MOV R2, UR4 ;  /* 0x0000000400027c02 */ /* 0x000fc80008000f00 */
[----:B------:R-:W1:Y:S02]  /*5210*/  REDUX UR7, R2 ;  /* 0x00000000020773c4 */ /* 0x000e640000000000 */
[----:B------:R2:W-:Y:S01]  /*5220*/  UTCATOMSWS.AND URZ, UR4 ;  /* 0x0000000400ff79e3 */ /* 0x0005e20008000000 */
[----:B0-----:R-:W-:Y:S02]  /*5230*/  ISETP.EQ.U32.AND P0, PT, R0, UR5, PT ;  /* 0x0000000500007c0c */ /* 0x001fe4000bf02070 */
[----:B-1----:R-:W-:-:S11]  /*5240*/  MOV R0, UR7 ;  /* 0x0000000700007c02 */ /* 0x002fd60008000f00 */
[----:B------:R2:W-:Y:S01]  /*5250*/  @P0 ATOMS.AND RZ, [UR6], R0 ;  /* 0x00000000ffff098c */ /* 0x0005e2000a800006 */
[----:B------:R-:W-:Y:S05]  /*5260*/  BRA `(.L_x_19) ;  /* 0x0000000000147947 */ /* 0x000fea0003800000 */
.L_x_21:
[----:B------:R-:W-:-:S07]  /*5270*/  MOV R2, 0x5290 ;  /* 0x0000529000027802 */ /* 0x000fce0000000f00 */
[----:B------:R-:W-:Y:S05]  /*5280*/  CALL.REL.NOINC `($__internal_0_$__cuda_sm10x_tcgen05_guardrail_trap_col_being_dealloced_not_returned_by_alloc) ;  /* 0x0000000000447944 */ /* 0x000fea0003c00000 */
[----:B------:R-:W-:Y:S05]  /*5290*/  BRA `(.L_x_19) ;  /* 0x0000000000087947 */ /* 0x000fea0003800000 */
.L_x_20:
[----:B------:R-:W-:-:S07]  /*52a0*/  MOV R2, 0x52c0 ;  /* 0x000052c000027802 */ /* 0x000fce0000000f00 */
[----:B------:R-:W-:Y:S05]  /*52b0*/  CALL.REL.NOINC `($__internal_2_$__cuda_sm10x_tcgen05_guardrail_trap_unallocated_columns_being_dealloced) ;  /* 0x0000000000507944 */ /* 0x000fea0003c00000 */
.L_x_19:
[----:B------:R-:W-:Y:S01]  /*52c0*/  NOP ;  /* 0x0000000000007918 */ /* 0x000fe20000000000 */
[----:B--2---:R-:W-:Y:S05]  /*52d0*/  EXIT ;  /* 0x000000000000794d */ /* 0x004fea0003800000 */
.L_x_8:
[----:B------:R-:W1:Y:S02]  /*52e0*/  SYNCS.PHASECHK.TRANS64.TRYWAIT P4, [UR14+0x3800], RZ ;  /* 0x003800ffff0075a7 */ /* 0x000e64000808110e */
[----:B-1----:R-:W-:Y:S05]  /*52f0*/  @!P4 BRA `(.L_x_8) ;  /* 0xfffffffc00f8c947 */ /* 0x002fea000383ffff */
[----:B------:R-:W-:Y:S05]  /*5300*/  BRA `(.L_x_7) ;  /* 0xffffffbc00c07947 */ /* 0x000fea000383ffff */
.L_x_13:
[----:B------:R-:W2:Y:S02]  /*5310*/  SYNCS.PHASECHK.TRANS64.TRYWAIT P2, [UR14+0x4810], RZ ;  /* 0x004810ffff0075a7 */ /* 0x000ea4000804110e */
[----:B--2---:R-:W-:Y:S05]  /*5320*/  @!P2 BRA `(.L_x_13) ;  /* 0xfffffffc00f8a947 */ /* 0x004fea000383ffff */
[----:B------:R-:W-:Y:S05]  /*5330*/  BRA `(.L_x_22) ;  /* 0xffffffd800707947 */ /* 0x000fea000383ffff */
.L_x_14:
[----:B------:R-:W1:Y:S02]  /*5340*/  SYNCS.PHASECHK.TRANS64.TRYWAIT P2, [UR15], R87 ;  /* 0x00000057ff0075a7 */ /* 0x000e64000804110f */
[----:B-1----:R-:W-:Y:S05]  /*5350*/  @!P2 BRA `(.L_x_14) ;  /* 0xfffffffc00f8a947 */ /* 0x002fea000383ffff */
[----:B------:R-:W-:Y:S05]  /*5360*/  BRA `(.L_x_23) ;  /* 0xffffffe400787947 */ /* 0x000fea000383ffff */
.L_x_18:
[----:B------:R-:W0:Y:S02]  /*5370*/  SYNCS.PHASECHK.TRANS64.TRYWAIT P2, [UR15], R4 ;  /* 0x00000004ff0075a7 */ /* 0x000e24000804110f */
[----:B0-----:R-:W-:Y:S05]  /*5380*/  @!P2 BRA `(.L_x_18) ;  /* 0xfffffffc00f8a947 */ /* 0x001fea000383ffff */
[----:B------:R-:W-:Y:S05]  /*5390*/  BRA `(.L_x_17) ;  /* 0xffffffec00247947 */ /* 0x000fea000383ffff */
        .weak           $__internal_0_$__cuda_sm10x_tcgen05_guardrail_trap_col_being_dealloced_not_returned_by_alloc
        .type           $__internal_0_$__cuda_sm10x_tcgen05_guardrail_trap_col_being_dealloced_not_returned_by_alloc,@function
        .size           $__internal_0_$__cuda_sm10x_tcgen05_guardrail_trap_col_being_dealloced_not_returned_by_alloc,($__internal_1_$__cuda_sm10x_tcgen05_guardrail_trap_phase_invalid_during_alloc - $__internal_0_$__cuda_sm10x_tcgen05_guardrail_trap_col_being_dealloced_not_returned_by_alloc)
$__internal_0_$__cuda_sm10x_tcgen05_guardrail_trap_col_being_dealloced_not_returned_by_alloc:
[----:B------:R-:W-:Y:S05]  /*53a0*/  BPT.TRAP 0x1 ;  /* 0x000000040000795c */ /* 0x000fea0000300000 */
[----:B------:R-:W-:-:S04]  /*53b0*/  IMAD.MOV.U32 R3, RZ, RZ, 0x0 ;  /* 0x00000000ff037424 */ /* 0x000fc800078e00ff */
[----:B------:R-:W-:Y:S05]  /*53c0*/  RET.REL.NODEC R2 `(attn_fwd) ;  /* 0xffffffac020c7950 */ /* 0x000fea0003c3ffff */
        .weak           $__internal_1_$__cuda_sm10x_tcgen05_guardrail_trap_phase_invalid_during_alloc
        .type           $__internal_1_$__cuda_sm10x_tcgen05_guardrail_trap_phase_invalid_during_alloc,@function
        .size           $__internal_1_$__cuda_sm10x_tcgen05_guardrail_trap_phase_invalid_during_alloc,($__internal_2_$__cuda_sm10x_tcgen05_guardrail_trap_unallocated_columns_being_dealloced - $__internal_1_$__cuda_sm10x_tcgen05_guardrail_trap_phase_invalid_during_alloc)
$__internal_1_$__cuda_sm10x_tcgen05_guardrail_trap_phase_invalid_during_alloc:
[----:B------:R-:W-:Y:S05]  /*53d0*/  BPT.TRAP 0x1 ;  /* 0x000000040000795c */ /* 0x000fea0000300000 */
[----:B------:R-:W-:-:S04]  /*53e0*/  HFMA2 R3, -RZ, RZ, 0, 0 ;  /* 0x00000000ff037431 */ /* 0x000fc800000001ff */
[----:B------:R-:W-:Y:S05]  /*53f0*/  RET.REL.NODEC R2 `(attn_fwd) ;  /* 0xffffffac02007950 */ /* 0x000fea0003c3ffff */
        .weak           $__internal_2_$__cuda_sm10x_tcgen05_guardrail_trap_unallocated_columns_being_dealloced
        .type           $__internal_2_$__cuda_sm10x_tcgen05_guardrail_trap_unallocated_columns_being_dealloced,@function
        .size           $__internal_2_$__cuda_sm10x_tcgen05_guardrail_trap_unallocated_columns_being_dealloced,(.L_x_27 - $__internal_2_$__cuda_sm10x_tcgen05_guardrail_trap_unallocated_columns_being_dealloced)
$__internal_2_$__cuda_sm10x_tcgen05_guardrail_trap_unallocated_columns_being_dealloced:
[----:B------:R-:W-:Y:S05]  /*5400*/  BPT.TRAP 0x1 ;  /* 0x000000040000795c */ /* 0x000fea0000300000 */
[----:B------:R-:W-:-:S04]  /*5410*/  MOV R3, 0x0 ;  /* 0x0000000000037802 */ /* 0x000fc80000000f00 */
[----:B------:R-:W-:Y:S05]  /*5420*/  RET.REL.NODEC R2 `(attn_fwd) ;  /* 0xffffffa802f47950 */ /* 0x000fea0003c3ffff */
.L_x_24:
[----:B------:R-:W-:-:S00]  /*5430*/  BRA `(.L_x_24) ;  /* 0xfffffffc00fc7947 */ /* 0x000fc0000383ffff */
[----:B------:R-:W-:-:S00]  /*5440*/  NOP ;  /* 0x0000000000007918 */ /* 0x000fc00000000000 */
        /* <DEDUP_REMOVED lines=11> */
.L_x_27:


//--------------------- .nv.global.init           --------------------------
	.section	.nv.global.init,"aw",@progbits
.nv.global.init:
	.type		_$_str,@object
	.size		_$_str,(.L_3 - _$_str)
_$_str:
        /*0000*/ 	.byte	0x5f, 0x5f, 0x43, 0x55, 0x44, 0x41, 0x5f, 0x46, 0x54, 0x5a, 0x00
.L_3:


//--------------------- .nv.shared.attn_fwd       --------------------------
	.section	.nv.shared.attn_fwd,"aw",@nobits
	.sectionflags	@""
	.align	16
	.zero		1024


//--------------------- .nv.shared.reserved.0     --------------------------
	.section	.nv.shared.reserved.0,"aw",@nobits
	.align	8
	.weak		__nv_reservedSMEM_offset_0_alias
	.size		__nv_reservedSMEM_offset_0_alias, 0, 64
	.other		__nv_reservedSMEM_offset_0_alias,@"STO_CUDA_RESERVED_SHARED STV_DEFAULT"
__nv_reservedSMEM_offset_0_alias:
	.zero		0
.nv.shared.reserved.0:
	.zero		64
	.weak		__nv_reservedSMEM_allocation_phase
	.type		__nv_reservedSMEM_allocation_phase,@object
	.size		__nv_reservedSMEM_allocation_phase,(.L_0 - __nv_reservedSMEM_allocation_phase)
__nv_reservedSMEM_allocation_phase:
	.zero		1
.L_0:
	.zero		7
	.weak		__nv_reservedSMEM_devtool_atexit_pc
	.type		__nv_reservedSMEM_devtool_atexit_pc,@object
	.size		__nv_reservedSMEM_devtool_atexit_pc,(__nv_reservedSMEM_allocation_mask - __nv_reservedSMEM_devtool_atexit_pc)
__nv_reservedSMEM_devtool_atexit_pc:
	.zero		8
	.weak		__nv_reservedSMEM_allocation_mask
	.type		__nv_reservedSMEM_allocation_mask,@object
	.size		__nv_reservedSMEM_allocation_mask,(.L_2 - __nv_reservedSMEM_allocation_mask)
__nv_reservedSMEM_allocation_mask:
	.zero		4
.L_2:


//--------------------- .nv.constant0.attn_fwd    --------------------------
	.section	.nv.constant0.attn_fwd,"a",@progbits
	.sectionflags	@""
	.align	4
.nv.constant0.attn_fwd:
	.zero		1032


//--------------------- SYMBOLS --------------------------

	.type		.nv.reservedSmem.offset0,@object
	.size		.nv.reservedSmem.offset0,0x4
	.type		.nv.reservedSmem.cap,@object
	.size		.nv.reservedSmem.cap,0x4
